//
// Generated by NVIDIA NVVM Compiler
//
// Compiler Build ID: CL-36424714
// Cuda compilation tools, release 13.0, V13.0.88
// Based on NVVM 20.0.0
//

.version 9.0
.target sm_100
.address_size 64

	// .globl	_Z11cacheWarmupPfi

.visible .entry _Z11cacheWarmupPfi(
	.param .u64 .ptr .align 1 _Z11cacheWarmupPfi_param_0,
	.param .u32 _Z11cacheWarmupPfi_param_1
)
{
	.local .align 4 .b8 	__local_depot0[4];
	.reg .b64 	%SP;
	.reg .b64 	%SPL;
	.reg .pred 	%p<2>;
	.reg .b32 	%r<10>;
	.reg .b32 	%f<2>;
	.reg .b64 	%rd<9>;

	mov.u64 	%SPL, __local_depot0;
	ld.param.u64 	%rd3, [_Z11cacheWarmupPfi_param_0];
	ld.param.u32 	%r1, [_Z11cacheWarmupPfi_param_1];
	mov.u32 	%r2, %ctaid.x;
	mov.u32 	%r3, %ntid.x;
	mov.u32 	%r4, %tid.x;
	mad.lo.s32 	%r5, %r2, %r3, %r4;
	mov.u32 	%r9, %r5;
	add.u64 	%rd2, %SPL, 0;
	mov.b32 	%r6, 0;
	st.local.u32 	[%rd2], %r6;
	mov.u32 	%r7, %r9;
	setp.ge.s32 	%p1, %r7, %r1;
	@%p1 bra 	$L__BB0_2;
	cvta.to.global.u64 	%rd6, %rd3;
	mov.u32 	%r8, %r9;
	mul.wide.s32 	%rd7, %r8, 4;
	add.s64 	%rd8, %rd6, %rd7;
	ld.global.nc.f32 	%f1, [%rd8];
	st.local.f32 	[%rd2], %f1;
$L__BB0_2:
	ret;

}
	// .globl	_Z16lmwTest_baselinePffiPx
.visible .entry _Z16lmwTest_baselinePffiPx(
	.param .u64 .ptr .align 1 _Z16lmwTest_baselinePffiPx_param_0,
	.param .f32 _Z16lmwTest_baselinePffiPx_param_1,
	.param .u32 _Z16lmwTest_baselinePffiPx_param_2,
	.param .u64 .ptr .align 1 _Z16lmwTest_baselinePffiPx_param_3
)
{
	.reg .pred 	%p<12>;
	.reg .b32 	%r<37>;
	.reg .b32 	%f<60>;
	.reg .b64 	%rd<23>;

	ld.param.u64 	%rd7, [_Z16lmwTest_baselinePffiPx_param_0];
	ld.param.f32 	%f1, [_Z16lmwTest_baselinePffiPx_param_1];
	ld.param.u32 	%r24, [_Z16lmwTest_baselinePffiPx_param_2];
	ld.param.u64 	%rd5, [_Z16lmwTest_baselinePffiPx_param_3];
	cvta.to.global.u64 	%rd1, %rd7;
	mov.u32 	%r1, %tid.x;
	setp.ne.s32 	%p1, %r1, 0;
	@%p1 bra 	$L__BB1_2;
	// begin inline asm
	mov.u64 	%rd22, %clock64;
	// end inline asm
$L__BB1_2:
	bar.sync 	0;
	mov.u32 	%r2, %ctaid.x;
	mov.u32 	%r25, %ntid.x;
	mad.lo.s32 	%r26, %r2, %r25, %r1;
	mul.lo.s32 	%r3, %r24, %r26;
	setp.lt.s32 	%p2, %r24, 1;
	@%p2 bra 	$L__BB1_15;
	and.b32  	%r4, %r24, 15;
	setp.lt.u32 	%p3, %r24, 16;
	mov.b32 	%r33, 0;
	@%p3 bra 	$L__BB1_6;
	and.b32  	%r33, %r24, 2147483632;
	neg.s32 	%r31, %r33;
	add.s64 	%rd4, %rd1, 32;
	mov.u32 	%r30, %r3;
$L__BB1_5:
	.pragma "nounroll";
	mul.wide.s32 	%rd9, %r30, 4;
	add.s64 	%rd10, %rd4, %rd9;
	ld.global.f32 	%f2, [%rd10+-32];
	add.f32 	%f3, %f1, %f2;
	st.global.f32 	[%rd10+-32], %f3;
	ld.global.f32 	%f4, [%rd10+-28];
	add.f32 	%f5, %f1, %f4;
	st.global.f32 	[%rd10+-28], %f5;
	ld.global.f32 	%f6, [%rd10+-24];
	add.f32 	%f7, %f1, %f6;
	st.global.f32 	[%rd10+-24], %f7;
	ld.global.f32 	%f8, [%rd10+-20];
	add.f32 	%f9, %f1, %f8;
	st.global.f32 	[%rd10+-20], %f9;
	ld.global.f32 	%f10, [%rd10+-16];
	add.f32 	%f11, %f1, %f10;
	st.global.f32 	[%rd10+-16], %f11;
	ld.global.f32 	%f12, [%rd10+-12];
	add.f32 	%f13, %f1, %f12;
	st.global.f32 	[%rd10+-12], %f13;
	ld.global.f32 	%f14, [%rd10+-8];
	add.f32 	%f15, %f1, %f14;
	st.global.f32 	[%rd10+-8], %f15;
	ld.global.f32 	%f16, [%rd10+-4];
	add.f32 	%f17, %f1, %f16;
	st.global.f32 	[%rd10+-4], %f17;
	ld.global.f32 	%f18, [%rd10];
	add.f32 	%f19, %f1, %f18;
	st.global.f32 	[%rd10], %f19;
	ld.global.f32 	%f20, [%rd10+4];
	add.f32 	%f21, %f1, %f20;
	st.global.f32 	[%rd10+4], %f21;
	ld.global.f32 	%f22, [%rd10+8];
	add.f32 	%f23, %f1, %f22;
	st.global.f32 	[%rd10+8], %f23;
	ld.global.f32 	%f24, [%rd10+12];
	add.f32 	%f25, %f1, %f24;
	st.global.f32 	[%rd10+12], %f25;
	ld.global.f32 	%f26, [%rd10+16];
	add.f32 	%f27, %f1, %f26;
	st.global.f32 	[%rd10+16], %f27;
	ld.global.f32 	%f28, [%rd10+20];
	add.f32 	%f29, %f1, %f28;
	st.global.f32 	[%rd10+20], %f29;
	ld.global.f32 	%f30, [%rd10+24];
	add.f32 	%f31, %f1, %f30;
	st.global.f32 	[%rd10+24], %f31;
	ld.global.f32 	%f32, [%rd10+28];
	add.f32 	%f33, %f1, %f32;
	st.global.f32 	[%rd10+28], %f33;
	add.s32 	%r31, %r31, 16;
	add.s32 	%r30, %r30, 16;
	setp.ne.s32 	%p4, %r31, 0;
	@%p4 bra 	$L__BB1_5;
$L__BB1_6:
	setp.eq.s32 	%p5, %r4, 0;
	@%p5 bra 	$L__BB1_15;
	and.b32  	%r12, %r24, 7;
	setp.lt.u32 	%p6, %r4, 8;
	@%p6 bra 	$L__BB1_9;
	add.s32 	%r28, %r33, %r3;
	mul.wide.s32 	%rd11, %r28, 4;
	add.s64 	%rd12, %rd1, %rd11;
	ld.global.f32 	%f34, [%rd12];
	add.f32 	%f35, %f1, %f34;
	st.global.f32 	[%rd12], %f35;
	ld.global.f32 	%f36, [%rd12+4];
	add.f32 	%f37, %f1, %f36;
	st.global.f32 	[%rd12+4], %f37;
	ld.global.f32 	%f38, [%rd12+8];
	add.f32 	%f39, %f1, %f38;
	st.global.f32 	[%rd12+8], %f39;
	ld.global.f32 	%f40, [%rd12+12];
	add.f32 	%f41, %f1, %f40;
	st.global.f32 	[%rd12+12], %f41;
	ld.global.f32 	%f42, [%rd12+16];
	add.f32 	%f43, %f1, %f42;
	st.global.f32 	[%rd12+16], %f43;
	ld.global.f32 	%f44, [%rd12+20];
	add.f32 	%f45, %f1, %f44;
	st.global.f32 	[%rd12+20], %f45;
	ld.global.f32 	%f46, [%rd12+24];
	add.f32 	%f47, %f1, %f46;
	st.global.f32 	[%rd12+24], %f47;
	ld.global.f32 	%f48, [%rd12+28];
	add.f32 	%f49, %f1, %f48;
	st.global.f32 	[%rd12+28], %f49;
	add.s32 	%r33, %r33, 8;
$L__BB1_9:
	setp.eq.s32 	%p7, %r12, 0;
	@%p7 bra 	$L__BB1_15;
	and.b32  	%r15, %r24, 3;
	setp.lt.u32 	%p8, %r12, 4;
	@%p8 bra 	$L__BB1_12;
	add.s32 	%r29, %r33, %r3;
	mul.wide.s32 	%rd13, %r29, 4;
	add.s64 	%rd14, %rd1, %rd13;
	ld.global.f32 	%f50, [%rd14];
	add.f32 	%f51, %f1, %f50;
	st.global.f32 	[%rd14], %f51;
	ld.global.f32 	%f52, [%rd14+4];
	add.f32 	%f53, %f1, %f52;
	st.global.f32 	[%rd14+4], %f53;
	ld.global.f32 	%f54, [%rd14+8];
	add.f32 	%f55, %f1, %f54;
	st.global.f32 	[%rd14+8], %f55;
	ld.global.f32 	%f56, [%rd14+12];
	add.f32 	%f57, %f1, %f56;
	st.global.f32 	[%rd14+12], %f57;
	add.s32 	%r33, %r33, 4;
$L__BB1_12:
	setp.eq.s32 	%p9, %r15, 0;
	@%p9 bra 	$L__BB1_15;
	add.s32 	%r36, %r33, %r3;
	neg.s32 	%r35, %r15;
$L__BB1_14:
	.pragma "nounroll";
	mul.wide.s32 	%rd15, %r36, 4;
	add.s64 	%rd16, %rd1, %rd15;
	ld.global.f32 	%f58, [%rd16];
	add.f32 	%f59, %f1, %f58;
	st.global.f32 	[%rd16], %f59;
	add.s32 	%r36, %r36, 1;
	add.s32 	%r35, %r35, 1;
	setp.ne.s32 	%p10, %r35, 0;
	@%p10 bra 	$L__BB1_14;
$L__BB1_15:
	setp.ne.s32 	%p11, %r1, 0;
	bar.sync 	0;
	@%p11 bra 	$L__BB1_17;
	// begin inline asm
	mov.u64 	%rd17, %clock64;
	// end inline asm
	sub.s64 	%rd18, %rd17, %rd22;
	cvta.to.global.u64 	%rd19, %rd5;
	mul.wide.u32 	%rd20, %r2, 8;
	add.s64 	%rd21, %rd19, %rd20;
	st.global.u64 	[%rd21], %rd18;
$L__BB1_17:
	membar.gl;
	ret;

}
	// .globl	_Z14lmwTest_atomicPffiPx
.visible .entry _Z14lmwTest_atomicPffiPx(
	.param .u64 .ptr .align 1 _Z14lmwTest_atomicPffiPx_param_0,
	.param .f32 _Z14lmwTest_atomicPffiPx_param_1,
	.param .u32 _Z14lmwTest_atomicPffiPx_param_2,
	.param .u64 .ptr .align 1 _Z14lmwTest_atomicPffiPx_param_3
)
{
	.reg .pred 	%p<8>;
	.reg .b32 	%r<27>;
	.reg .b32 	%f<7>;
	.reg .b64 	%rd<19>;

	ld.param.u64 	%rd7, [_Z14lmwTest_atomicPffiPx_param_0];
	ld.param.f32 	%f1, [_Z14lmwTest_atomicPffiPx_param_1];
	ld.param.u32 	%r18, [_Z14lmwTest_atomicPffiPx_param_2];
	ld.param.u64 	%rd5, [_Z14lmwTest_atomicPffiPx_param_3];
	cvta.to.global.u64 	%rd1, %rd7;
	mov.u32 	%r1, %tid.x;
	setp.ne.s32 	%p1, %r1, 0;
	@%p1 bra 	$L__BB2_2;
	// begin inline asm
	mov.u64 	%rd18, %clock64;
	// end inline asm
$L__BB2_2:
	bar.sync 	0;
	mov.u32 	%r2, %ctaid.x;
	mov.u32 	%r19, %ntid.x;
	mad.lo.s32 	%r20, %r2, %r19, %r1;
	mul.lo.s32 	%r3, %r18, %r20;
	setp.lt.s32 	%p2, %r18, 1;
	@%p2 bra 	$L__BB2_9;
	and.b32  	%r4, %r18, 3;
	setp.lt.u32 	%p3, %r18, 4;
	mov.b32 	%r24, 0;
	@%p3 bra 	$L__BB2_6;
	and.b32  	%r24, %r18, 2147483644;
	neg.s32 	%r23, %r24;
	add.s64 	%rd4, %rd1, 8;
	mov.u32 	%r22, %r3;
$L__BB2_5:
	mul.wide.s32 	%rd9, %r22, 4;
	add.s64 	%rd10, %rd4, %rd9;
	atom.global.add.f32 	%f2, [%rd10+-8], %f1;
	atom.global.add.f32 	%f3, [%rd10+-4], %f1;
	atom.global.add.f32 	%f4, [%rd10], %f1;
	atom.global.add.f32 	%f5, [%rd10+4], %f1;
	add.s32 	%r23, %r23, 4;
	add.s32 	%r22, %r22, 4;
	setp.ne.s32 	%p4, %r23, 0;
	@%p4 bra 	$L__BB2_5;
$L__BB2_6:
	setp.eq.s32 	%p5, %r4, 0;
	@%p5 bra 	$L__BB2_9;
	add.s32 	%r26, %r24, %r3;
	neg.s32 	%r25, %r4;
$L__BB2_8:
	.pragma "nounroll";
	mul.wide.s32 	%rd11, %r26, 4;
	add.s64 	%rd12, %rd1, %rd11;
	atom.global.add.f32 	%f6, [%rd12], %f1;
	add.s32 	%r26, %r26, 1;
	add.s32 	%r25, %r25, 1;
	setp.ne.s32 	%p6, %r25, 0;
	@%p6 bra 	$L__BB2_8;
$L__BB2_9:
	setp.ne.s32 	%p7, %r1, 0;
	bar.sync 	0;
	@%p7 bra 	$L__BB2_11;
	// begin inline asm
	mov.u64 	%rd13, %clock64;
	// end inline asm
	sub.s64 	%rd14, %rd13, %rd18;
	cvta.to.global.u64 	%rd15, %rd5;
	mul.wide.u32 	%rd16, %r2, 8;
	add.s64 	%rd17, %rd15, %rd16;
	st.global.u64 	[%rd17], %rd14;
$L__BB2_11:
	membar.gl;
	ret;

}
	// .globl	_Z24oneThreadOneVarAtomicAddPffPx
.visible .entry _Z24oneThreadOneVarAtomicAddPffPx(
	.param .u64 .ptr .align 1 _Z24oneThreadOneVarAtomicAddPffPx_param_0,
	.param .f32 _Z24oneThreadOneVarAtomicAddPffPx_param_1,
	.param .u64 .ptr .align 1 _Z24oneThreadOneVarAtomicAddPffPx_param_2
)
{
	.reg .b32 	%r<2>;
	.reg .b32 	%f<514>;
	.reg .b64 	%rd<14>;

	ld.param.u64 	%rd3, [_Z24oneThreadOneVarAtomicAddPffPx_param_0];
	ld.param.f32 	%f1, [_Z24oneThreadOneVarAtomicAddPffPx_param_1];
	ld.param.u64 	%rd4, [_Z24oneThreadOneVarAtomicAddPffPx_param_2];
	cvta.to.global.u64 	%rd5, %rd4;
	cvta.to.global.u64 	%rd6, %rd3;
	// begin inline asm
	mov.u64 	%rd1, %clock64;
	// end inline asm
	atom.global.add.f32 	%f2, [%rd6], %f1;
	membar.gl;
	atom.global.add.f32 	%f3, [%rd6], %f1;
	membar.gl;
	atom.global.add.f32 	%f4, [%rd6], %f1;
	membar.gl;
	atom.global.add.f32 	%f5, [%rd6], %f1;
	membar.gl;
	atom.global.add.f32 	%f6, [%rd6], %f1;
	membar.gl;
	atom.global.add.f32 	%f7, [%rd6], %f1;
	membar.gl;
	atom.global.add.f32 	%f8, [%rd6], %f1;
	membar.gl;
	atom.global.add.f32 	%f9, [%rd6], %f1;
	membar.gl;
	atom.global.add.f32 	%f10, [%rd6], %f1;
	membar.gl;
	atom.global.add.f32 	%f11, [%rd6], %f1;
	membar.gl;
	atom.global.add.f32 	%f12, [%rd6], %f1;
	membar.gl;
	atom.global.add.f32 	%f13, [%rd6], %f1;
	membar.gl;
	atom.global.add.f32 	%f14, [%rd6], %f1;
	membar.gl;
	atom.global.add.f32 	%f15, [%rd6], %f1;
	membar.gl;
	atom.global.add.f32 	%f16, [%rd6], %f1;
	membar.gl;
	atom.global.add.f32 	%f17, [%rd6], %f1;
	membar.gl;
	atom.global.add.f32 	%f18, [%rd6], %f1;
	membar.gl;
	atom.global.add.f32 	%f19, [%rd6], %f1;
	membar.gl;
	atom.global.add.f32 	%f20, [%rd6], %f1;
	membar.gl;
	atom.global.add.f32 	%f21, [%rd6], %f1;
	membar.gl;
	atom.global.add.f32 	%f22, [%rd6], %f1;
	membar.gl;
	atom.global.add.f32 	%f23, [%rd6], %f1;
	membar.gl;
	atom.global.add.f32 	%f24, [%rd6], %f1;
	membar.gl;
	atom.global.add.f32 	%f25, [%rd6], %f1;
	membar.gl;
	atom.global.add.f32 	%f26, [%rd6], %f1;
	membar.gl;
	atom.global.add.f32 	%f27, [%rd6], %f1;
	membar.gl;
	atom.global.add.f32 	%f28, [%rd6], %f1;
	membar.gl;
	atom.global.add.f32 	%f29, [%rd6], %f1;
	membar.gl;
	atom.global.add.f32 	%f30, [%rd6], %f1;
	membar.gl;
	atom.global.add.f32 	%f31, [%rd6], %f1;
	membar.gl;
	atom.global.add.f32 	%f32, [%rd6], %f1;
	membar.gl;
	atom.global.add.f32 	%f33, [%rd6], %f1;
	membar.gl;
	atom.global.add.f32 	%f34, [%rd6], %f1;
	membar.gl;
	atom.global.add.f32 	%f35, [%rd6], %f1;
	membar.gl;
	atom.global.add.f32 	%f36, [%rd6], %f1;
	membar.gl;
	atom.global.add.f32 	%f37, [%rd6], %f1;
	membar.gl;
	atom.global.add.f32 	%f38, [%rd6], %f1;
	membar.gl;
	atom.global.add.f32 	%f39, [%rd6], %f1;
	membar.gl;
	atom.global.add.f32 	%f40, [%rd6], %f1;
	membar.gl;
	atom.global.add.f32 	%f41, [%rd6], %f1;
	membar.gl;
	atom.global.add.f32 	%f42, [%rd6], %f1;
	membar.gl;
	atom.global.add.f32 	%f43, [%rd6], %f1;
	membar.gl;
	atom.global.add.f32 	%f44, [%rd6], %f1;
	membar.gl;
	atom.global.add.f32 	%f45, [%rd6], %f1;
	membar.gl;
	atom.global.add.f32 	%f46, [%rd6], %f1;
	membar.gl;
	atom.global.add.f32 	%f47, [%rd6], %f1;
	membar.gl;
	atom.global.add.f32 	%f48, [%rd6], %f1;
	membar.gl;
	atom.global.add.f32 	%f49, [%rd6], %f1;
	membar.gl;
	atom.global.add.f32 	%f50, [%rd6], %f1;
	membar.gl;
	atom.global.add.f32 	%f51, [%rd6], %f1;
	membar.gl;
	atom.global.add.f32 	%f52, [%rd6], %f1;
	membar.gl;
	atom.global.add.f32 	%f53, [%rd6], %f1;
	membar.gl;
	atom.global.add.f32 	%f54, [%rd6], %f1;
	membar.gl;
	atom.global.add.f32 	%f55, [%rd6], %f1;
	membar.gl;
	atom.global.add.f32 	%f56, [%rd6], %f1;
	membar.gl;
	atom.global.add.f32 	%f57, [%rd6], %f1;
	membar.gl;
	atom.global.add.f32 	%f58, [%rd6], %f1;
	membar.gl;
	atom.global.add.f32 	%f59, [%rd6], %f1;
	membar.gl;
	atom.global.add.f32 	%f60, [%rd6], %f1;
	membar.gl;
	atom.global.add.f32 	%f61, [%rd6], %f1;
	membar.gl;
	atom.global.add.f32 	%f62, [%rd6], %f1;
	membar.gl;
	atom.global.add.f32 	%f63, [%rd6], %f1;
	membar.gl;
	atom.global.add.f32 	%f64, [%rd6], %f1;
	membar.gl;
	atom.global.add.f32 	%f65, [%rd6], %f1;
	membar.gl;
	atom.global.add.f32 	%f66, [%rd6], %f1;
	membar.gl;
	atom.global.add.f32 	%f67, [%rd6], %f1;
	membar.gl;
	atom.global.add.f32 	%f68, [%rd6], %f1;
	membar.gl;
	atom.global.add.f32 	%f69, [%rd6], %f1;
	membar.gl;
	atom.global.add.f32 	%f70, [%rd6], %f1;
	membar.gl;
	atom.global.add.f32 	%f71, [%rd6], %f1;
	membar.gl;
	atom.global.add.f32 	%f72, [%rd6], %f1;
	membar.gl;
	atom.global.add.f32 	%f73, [%rd6], %f1;
	membar.gl;
	atom.global.add.f32 	%f74, [%rd6], %f1;
	membar.gl;
	atom.global.add.f32 	%f75, [%rd6], %f1;
	membar.gl;
	atom.global.add.f32 	%f76, [%rd6], %f1;
	membar.gl;
	atom.global.add.f32 	%f77, [%rd6], %f1;
	membar.gl;
	atom.global.add.f32 	%f78, [%rd6], %f1;
	membar.gl;
	atom.global.add.f32 	%f79, [%rd6], %f1;
	membar.gl;
	atom.global.add.f32 	%f80, [%rd6], %f1;
	membar.gl;
	atom.global.add.f32 	%f81, [%rd6], %f1;
	membar.gl;
	atom.global.add.f32 	%f82, [%rd6], %f1;
	membar.gl;
	atom.global.add.f32 	%f83, [%rd6], %f1;
	membar.gl;
	atom.global.add.f32 	%f84, [%rd6], %f1;
	membar.gl;
	atom.global.add.f32 	%f85, [%rd6], %f1;
	membar.gl;
	atom.global.add.f32 	%f86, [%rd6], %f1;
	membar.gl;
	atom.global.add.f32 	%f87, [%rd6], %f1;
	membar.gl;
	atom.global.add.f32 	%f88, [%rd6], %f1;
	membar.gl;
	atom.global.add.f32 	%f89, [%rd6], %f1;
	membar.gl;
	atom.global.add.f32 	%f90, [%rd6], %f1;
	membar.gl;
	atom.global.add.f32 	%f91, [%rd6], %f1;
	membar.gl;
	atom.global.add.f32 	%f92, [%rd6], %f1;
	membar.gl;
	atom.global.add.f32 	%f93, [%rd6], %f1;
	membar.gl;
	atom.global.add.f32 	%f94, [%rd6], %f1;
	membar.gl;
	atom.global.add.f32 	%f95, [%rd6], %f1;
	membar.gl;
	atom.global.add.f32 	%f96, [%rd6], %f1;
	membar.gl;
	atom.global.add.f32 	%f97, [%rd6], %f1;
	membar.gl;
	atom.global.add.f32 	%f98, [%rd6], %f1;
	membar.gl;
	atom.global.add.f32 	%f99, [%rd6], %f1;
	membar.gl;
	atom.global.add.f32 	%f100, [%rd6], %f1;
	membar.gl;
	atom.global.add.f32 	%f101, [%rd6], %f1;
	membar.gl;
	atom.global.add.f32 	%f102, [%rd6], %f1;
	membar.gl;
	atom.global.add.f32 	%f103, [%rd6], %f1;
	membar.gl;
	atom.global.add.f32 	%f104, [%rd6], %f1;
	membar.gl;
	atom.global.add.f32 	%f105, [%rd6], %f1;
	membar.gl;
	atom.global.add.f32 	%f106, [%rd6], %f1;
	membar.gl;
	atom.global.add.f32 	%f107, [%rd6], %f1;
	membar.gl;
	atom.global.add.f32 	%f108, [%rd6], %f1;
	membar.gl;
	atom.global.add.f32 	%f109, [%rd6], %f1;
	membar.gl;
	atom.global.add.f32 	%f110, [%rd6], %f1;
	membar.gl;
	atom.global.add.f32 	%f111, [%rd6], %f1;
	membar.gl;
	atom.global.add.f32 	%f112, [%rd6], %f1;
	membar.gl;
	atom.global.add.f32 	%f113, [%rd6], %f1;
	membar.gl;
	atom.global.add.f32 	%f114, [%rd6], %f1;
	membar.gl;
	atom.global.add.f32 	%f115, [%rd6], %f1;
	membar.gl;
	atom.global.add.f32 	%f116, [%rd6], %f1;
	membar.gl;
	atom.global.add.f32 	%f117, [%rd6], %f1;
	membar.gl;
	atom.global.add.f32 	%f118, [%rd6], %f1;
	membar.gl;
	atom.global.add.f32 	%f119, [%rd6], %f1;
	membar.gl;
	atom.global.add.f32 	%f120, [%rd6], %f1;
	membar.gl;
	atom.global.add.f32 	%f121, [%rd6], %f1;
	membar.gl;
	atom.global.add.f32 	%f122, [%rd6], %f1;
	membar.gl;
	atom.global.add.f32 	%f123, [%rd6], %f1;
	membar.gl;
	atom.global.add.f32 	%f124, [%rd6], %f1;
	membar.gl;
	atom.global.add.f32 	%f125, [%rd6], %f1;
	membar.gl;
	atom.global.add.f32 	%f126, [%rd6], %f1;
	membar.gl;
	atom.global.add.f32 	%f127, [%rd6], %f1;
	membar.gl;
	atom.global.add.f32 	%f128, [%rd6], %f1;
	membar.gl;
	atom.global.add.f32 	%f129, [%rd6], %f1;
	membar.gl;
	atom.global.add.f32 	%f130, [%rd6], %f1;
	membar.gl;
	atom.global.add.f32 	%f131, [%rd6], %f1;
	membar.gl;
	atom.global.add.f32 	%f132, [%rd6], %f1;
	membar.gl;
	atom.global.add.f32 	%f133, [%rd6], %f1;
	membar.gl;
	atom.global.add.f32 	%f134, [%rd6], %f1;
	membar.gl;
	atom.global.add.f32 	%f135, [%rd6], %f1;
	membar.gl;
	atom.global.add.f32 	%f136, [%rd6], %f1;
	membar.gl;
	atom.global.add.f32 	%f137, [%rd6], %f1;
	membar.gl;
	atom.global.add.f32 	%f138, [%rd6], %f1;
	membar.gl;
	atom.global.add.f32 	%f139, [%rd6], %f1;
	membar.gl;
	atom.global.add.f32 	%f140, [%rd6], %f1;
	membar.gl;
	atom.global.add.f32 	%f141, [%rd6], %f1;
	membar.gl;
	atom.global.add.f32 	%f142, [%rd6], %f1;
	membar.gl;
	atom.global.add.f32 	%f143, [%rd6], %f1;
	membar.gl;
	atom.global.add.f32 	%f144, [%rd6], %f1;
	membar.gl;
	atom.global.add.f32 	%f145, [%rd6], %f1;
	membar.gl;
	atom.global.add.f32 	%f146, [%rd6], %f1;
	membar.gl;
	atom.global.add.f32 	%f147, [%rd6], %f1;
	membar.gl;
	atom.global.add.f32 	%f148, [%rd6], %f1;
	membar.gl;
	atom.global.add.f32 	%f149, [%rd6], %f1;
	membar.gl;
	atom.global.add.f32 	%f150, [%rd6], %f1;
	membar.gl;
	atom.global.add.f32 	%f151, [%rd6], %f1;
	membar.gl;
	atom.global.add.f32 	%f152, [%rd6], %f1;
	membar.gl;
	atom.global.add.f32 	%f153, [%rd6], %f1;
	membar.gl;
	atom.global.add.f32 	%f154, [%rd6], %f1;
	membar.gl;
	atom.global.add.f32 	%f155, [%rd6], %f1;
	membar.gl;
	atom.global.add.f32 	%f156, [%rd6], %f1;
	membar.gl;
	atom.global.add.f32 	%f157, [%rd6], %f1;
	membar.gl;
	atom.global.add.f32 	%f158, [%rd6], %f1;
	membar.gl;
	atom.global.add.f32 	%f159, [%rd6], %f1;
	membar.gl;
	atom.global.add.f32 	%f160, [%rd6], %f1;
	membar.gl;
	atom.global.add.f32 	%f161, [%rd6], %f1;
	membar.gl;
	atom.global.add.f32 	%f162, [%rd6], %f1;
	membar.gl;
	atom.global.add.f32 	%f163, [%rd6], %f1;
	membar.gl;
	atom.global.add.f32 	%f164, [%rd6], %f1;
	membar.gl;
	atom.global.add.f32 	%f165, [%rd6], %f1;
	membar.gl;
	atom.global.add.f32 	%f166, [%rd6], %f1;
	membar.gl;
	atom.global.add.f32 	%f167, [%rd6], %f1;
	membar.gl;
	atom.global.add.f32 	%f168, [%rd6], %f1;
	membar.gl;
	atom.global.add.f32 	%f169, [%rd6], %f1;
	membar.gl;
	atom.global.add.f32 	%f170, [%rd6], %f1;
	membar.gl;
	atom.global.add.f32 	%f171, [%rd6], %f1;
	membar.gl;
	atom.global.add.f32 	%f172, [%rd6], %f1;
	membar.gl;
	atom.global.add.f32 	%f173, [%rd6], %f1;
	membar.gl;
	atom.global.add.f32 	%f174, [%rd6], %f1;
	membar.gl;
	atom.global.add.f32 	%f175, [%rd6], %f1;
	membar.gl;
	atom.global.add.f32 	%f176, [%rd6], %f1;
	membar.gl;
	atom.global.add.f32 	%f177, [%rd6], %f1;
	membar.gl;
	atom.global.add.f32 	%f178, [%rd6], %f1;
	membar.gl;
	atom.global.add.f32 	%f179, [%rd6], %f1;
	membar.gl;
	atom.global.add.f32 	%f180, [%rd6], %f1;
	membar.gl;
	atom.global.add.f32 	%f181, [%rd6], %f1;
	membar.gl;
	atom.global.add.f32 	%f182, [%rd6], %f1;
	membar.gl;
	atom.global.add.f32 	%f183, [%rd6], %f1;
	membar.gl;
	atom.global.add.f32 	%f184, [%rd6], %f1;
	membar.gl;
	atom.global.add.f32 	%f185, [%rd6], %f1;
	membar.gl;
	atom.global.add.f32 	%f186, [%rd6], %f1;
	membar.gl;
	atom.global.add.f32 	%f187, [%rd6], %f1;
	membar.gl;
	atom.global.add.f32 	%f188, [%rd6], %f1;
	membar.gl;
	atom.global.add.f32 	%f189, [%rd6], %f1;
	membar.gl;
	atom.global.add.f32 	%f190, [%rd6], %f1;
	membar.gl;
	atom.global.add.f32 	%f191, [%rd6], %f1;
	membar.gl;
	atom.global.add.f32 	%f192, [%rd6], %f1;
	membar.gl;
	atom.global.add.f32 	%f193, [%rd6], %f1;
	membar.gl;
	atom.global.add.f32 	%f194, [%rd6], %f1;
	membar.gl;
	atom.global.add.f32 	%f195, [%rd6], %f1;
	membar.gl;
	atom.global.add.f32 	%f196, [%rd6], %f1;
	membar.gl;
	atom.global.add.f32 	%f197, [%rd6], %f1;
	membar.gl;
	atom.global.add.f32 	%f198, [%rd6], %f1;
	membar.gl;
	atom.global.add.f32 	%f199, [%rd6], %f1;
	membar.gl;
	atom.global.add.f32 	%f200, [%rd6], %f1;
	membar.gl;
	atom.global.add.f32 	%f201, [%rd6], %f1;
	membar.gl;
	atom.global.add.f32 	%f202, [%rd6], %f1;
	membar.gl;
	atom.global.add.f32 	%f203, [%rd6], %f1;
	membar.gl;
	atom.global.add.f32 	%f204, [%rd6], %f1;
	membar.gl;
	atom.global.add.f32 	%f205, [%rd6], %f1;
	membar.gl;
	atom.global.add.f32 	%f206, [%rd6], %f1;
	membar.gl;
	atom.global.add.f32 	%f207, [%rd6], %f1;
	membar.gl;
	atom.global.add.f32 	%f208, [%rd6], %f1;
	membar.gl;
	atom.global.add.f32 	%f209, [%rd6], %f1;
	membar.gl;
	atom.global.add.f32 	%f210, [%rd6], %f1;
	membar.gl;
	atom.global.add.f32 	%f211, [%rd6], %f1;
	membar.gl;
	atom.global.add.f32 	%f212, [%rd6], %f1;
	membar.gl;
	atom.global.add.f32 	%f213, [%rd6], %f1;
	membar.gl;
	atom.global.add.f32 	%f214, [%rd6], %f1;
	membar.gl;
	atom.global.add.f32 	%f215, [%rd6], %f1;
	membar.gl;
	atom.global.add.f32 	%f216, [%rd6], %f1;
	membar.gl;
	atom.global.add.f32 	%f217, [%rd6], %f1;
	membar.gl;
	atom.global.add.f32 	%f218, [%rd6], %f1;
	membar.gl;
	atom.global.add.f32 	%f219, [%rd6], %f1;
	membar.gl;
	atom.global.add.f32 	%f220, [%rd6], %f1;
	membar.gl;
	atom.global.add.f32 	%f221, [%rd6], %f1;
	membar.gl;
	atom.global.add.f32 	%f222, [%rd6], %f1;
	membar.gl;
	atom.global.add.f32 	%f223, [%rd6], %f1;
	membar.gl;
	atom.global.add.f32 	%f224, [%rd6], %f1;
	membar.gl;
	atom.global.add.f32 	%f225, [%rd6], %f1;
	membar.gl;
	atom.global.add.f32 	%f226, [%rd6], %f1;
	membar.gl;
	atom.global.add.f32 	%f227, [%rd6], %f1;
	membar.gl;
	atom.global.add.f32 	%f228, [%rd6], %f1;
	membar.gl;
	atom.global.add.f32 	%f229, [%rd6], %f1;
	membar.gl;
	atom.global.add.f32 	%f230, [%rd6], %f1;
	membar.gl;
	atom.global.add.f32 	%f231, [%rd6], %f1;
	membar.gl;
	atom.global.add.f32 	%f232, [%rd6], %f1;
	membar.gl;
	atom.global.add.f32 	%f233, [%rd6], %f1;
	membar.gl;
	atom.global.add.f32 	%f234, [%rd6], %f1;
	membar.gl;
	atom.global.add.f32 	%f235, [%rd6], %f1;
	membar.gl;
	atom.global.add.f32 	%f236, [%rd6], %f1;
	membar.gl;
	atom.global.add.f32 	%f237, [%rd6], %f1;
	membar.gl;
	atom.global.add.f32 	%f238, [%rd6], %f1;
	membar.gl;
	atom.global.add.f32 	%f239, [%rd6], %f1;
	membar.gl;
	atom.global.add.f32 	%f240, [%rd6], %f1;
	membar.gl;
	atom.global.add.f32 	%f241, [%rd6], %f1;
	membar.gl;
	atom.global.add.f32 	%f242, [%rd6], %f1;
	membar.gl;
	atom.global.add.f32 	%f243, [%rd6], %f1;
	membar.gl;
	atom.global.add.f32 	%f244, [%rd6], %f1;
	membar.gl;
	atom.global.add.f32 	%f245, [%rd6], %f1;
	membar.gl;
	atom.global.add.f32 	%f246, [%rd6], %f1;
	membar.gl;
	atom.global.add.f32 	%f247, [%rd6], %f1;
	membar.gl;
	atom.global.add.f32 	%f248, [%rd6], %f1;
	membar.gl;
	atom.global.add.f32 	%f249, [%rd6], %f1;
	membar.gl;
	atom.global.add.f32 	%f250, [%rd6], %f1;
	membar.gl;
	atom.global.add.f32 	%f251, [%rd6], %f1;
	membar.gl;
	atom.global.add.f32 	%f252, [%rd6], %f1;
	membar.gl;
	atom.global.add.f32 	%f253, [%rd6], %f1;
	membar.gl;
	atom.global.add.f32 	%f254, [%rd6], %f1;
	membar.gl;
	atom.global.add.f32 	%f255, [%rd6], %f1;
	membar.gl;
	atom.global.add.f32 	%f256, [%rd6], %f1;
	membar.gl;
	atom.global.add.f32 	%f257, [%rd6], %f1;
	membar.gl;
	atom.global.add.f32 	%f258, [%rd6], %f1;
	membar.gl;
	atom.global.add.f32 	%f259, [%rd6], %f1;
	membar.gl;
	atom.global.add.f32 	%f260, [%rd6], %f1;
	membar.gl;
	atom.global.add.f32 	%f261, [%rd6], %f1;
	membar.gl;
	atom.global.add.f32 	%f262, [%rd6], %f1;
	membar.gl;
	atom.global.add.f32 	%f263, [%rd6], %f1;
	membar.gl;
	atom.global.add.f32 	%f264, [%rd6], %f1;
	membar.gl;
	atom.global.add.f32 	%f265, [%rd6], %f1;
	membar.gl;
	atom.global.add.f32 	%f266, [%rd6], %f1;
	membar.gl;
	atom.global.add.f32 	%f267, [%rd6], %f1;
	membar.gl;
	atom.global.add.f32 	%f268, [%rd6], %f1;
	membar.gl;
	atom.global.add.f32 	%f269, [%rd6], %f1;
	membar.gl;
	atom.global.add.f32 	%f270, [%rd6], %f1;
	membar.gl;
	atom.global.add.f32 	%f271, [%rd6], %f1;
	membar.gl;
	atom.global.add.f32 	%f272, [%rd6], %f1;
	membar.gl;
	atom.global.add.f32 	%f273, [%rd6], %f1;
	membar.gl;
	atom.global.add.f32 	%f274, [%rd6], %f1;
	membar.gl;
	atom.global.add.f32 	%f275, [%rd6], %f1;
	membar.gl;
	atom.global.add.f32 	%f276, [%rd6], %f1;
	membar.gl;
	atom.global.add.f32 	%f277, [%rd6], %f1;
	membar.gl;
	atom.global.add.f32 	%f278, [%rd6], %f1;
	membar.gl;
	atom.global.add.f32 	%f279, [%rd6], %f1;
	membar.gl;
	atom.global.add.f32 	%f280, [%rd6], %f1;
	membar.gl;
	atom.global.add.f32 	%f281, [%rd6], %f1;
	membar.gl;
	atom.global.add.f32 	%f282, [%rd6], %f1;
	membar.gl;
	atom.global.add.f32 	%f283, [%rd6], %f1;
	membar.gl;
	atom.global.add.f32 	%f284, [%rd6], %f1;
	membar.gl;
	atom.global.add.f32 	%f285, [%rd6], %f1;
	membar.gl;
	atom.global.add.f32 	%f286, [%rd6], %f1;
	membar.gl;
	atom.global.add.f32 	%f287, [%rd6], %f1;
	membar.gl;
	atom.global.add.f32 	%f288, [%rd6], %f1;
	membar.gl;
	atom.global.add.f32 	%f289, [%rd6], %f1;
	membar.gl;
	atom.global.add.f32 	%f290, [%rd6], %f1;
	membar.gl;
	atom.global.add.f32 	%f291, [%rd6], %f1;
	membar.gl;
	atom.global.add.f32 	%f292, [%rd6], %f1;
	membar.gl;
	atom.global.add.f32 	%f293, [%rd6], %f1;
	membar.gl;
	atom.global.add.f32 	%f294, [%rd6], %f1;
	membar.gl;
	atom.global.add.f32 	%f295, [%rd6], %f1;
	membar.gl;
	atom.global.add.f32 	%f296, [%rd6], %f1;
	membar.gl;
	atom.global.add.f32 	%f297, [%rd6], %f1;
	membar.gl;
	atom.global.add.f32 	%f298, [%rd6], %f1;
	membar.gl;
	atom.global.add.f32 	%f299, [%rd6], %f1;
	membar.gl;
	atom.global.add.f32 	%f300, [%rd6], %f1;
	membar.gl;
	atom.global.add.f32 	%f301, [%rd6], %f1;
	membar.gl;
	atom.global.add.f32 	%f302, [%rd6], %f1;
	membar.gl;
	atom.global.add.f32 	%f303, [%rd6], %f1;
	membar.gl;
	atom.global.add.f32 	%f304, [%rd6], %f1;
	membar.gl;
	atom.global.add.f32 	%f305, [%rd6], %f1;
	membar.gl;
	atom.global.add.f32 	%f306, [%rd6], %f1;
	membar.gl;
	atom.global.add.f32 	%f307, [%rd6], %f1;
	membar.gl;
	atom.global.add.f32 	%f308, [%rd6], %f1;
	membar.gl;
	atom.global.add.f32 	%f309, [%rd6], %f1;
	membar.gl;
	atom.global.add.f32 	%f310, [%rd6], %f1;
	membar.gl;
	atom.global.add.f32 	%f311, [%rd6], %f1;
	membar.gl;
	atom.global.add.f32 	%f312, [%rd6], %f1;
	membar.gl;
	atom.global.add.f32 	%f313, [%rd6], %f1;
	membar.gl;
	atom.global.add.f32 	%f314, [%rd6], %f1;
	membar.gl;
	atom.global.add.f32 	%f315, [%rd6], %f1;
	membar.gl;
	atom.global.add.f32 	%f316, [%rd6], %f1;
	membar.gl;
	atom.global.add.f32 	%f317, [%rd6], %f1;
	membar.gl;
	atom.global.add.f32 	%f318, [%rd6], %f1;
	membar.gl;
	atom.global.add.f32 	%f319, [%rd6], %f1;
	membar.gl;
	atom.global.add.f32 	%f320, [%rd6], %f1;
	membar.gl;
	atom.global.add.f32 	%f321, [%rd6], %f1;
	membar.gl;
	atom.global.add.f32 	%f322, [%rd6], %f1;
	membar.gl;
	atom.global.add.f32 	%f323, [%rd6], %f1;
	membar.gl;
	atom.global.add.f32 	%f324, [%rd6], %f1;
	membar.gl;
	atom.global.add.f32 	%f325, [%rd6], %f1;
	membar.gl;
	atom.global.add.f32 	%f326, [%rd6], %f1;
	membar.gl;
	atom.global.add.f32 	%f327, [%rd6], %f1;
	membar.gl;
	atom.global.add.f32 	%f328, [%rd6], %f1;
	membar.gl;
	atom.global.add.f32 	%f329, [%rd6], %f1;
	membar.gl;
	atom.global.add.f32 	%f330, [%rd6], %f1;
	membar.gl;
	atom.global.add.f32 	%f331, [%rd6], %f1;
	membar.gl;
	atom.global.add.f32 	%f332, [%rd6], %f1;
	membar.gl;
	atom.global.add.f32 	%f333, [%rd6], %f1;
	membar.gl;
	atom.global.add.f32 	%f334, [%rd6], %f1;
	membar.gl;
	atom.global.add.f32 	%f335, [%rd6], %f1;
	membar.gl;
	atom.global.add.f32 	%f336, [%rd6], %f1;
	membar.gl;
	atom.global.add.f32 	%f337, [%rd6], %f1;
	membar.gl;
	atom.global.add.f32 	%f338, [%rd6], %f1;
	membar.gl;
	atom.global.add.f32 	%f339, [%rd6], %f1;
	membar.gl;
	atom.global.add.f32 	%f340, [%rd6], %f1;
	membar.gl;
	atom.global.add.f32 	%f341, [%rd6], %f1;
	membar.gl;
	atom.global.add.f32 	%f342, [%rd6], %f1;
	membar.gl;
	atom.global.add.f32 	%f343, [%rd6], %f1;
	membar.gl;
	atom.global.add.f32 	%f344, [%rd6], %f1;
	membar.gl;
	atom.global.add.f32 	%f345, [%rd6], %f1;
	membar.gl;
	atom.global.add.f32 	%f346, [%rd6], %f1;
	membar.gl;
	atom.global.add.f32 	%f347, [%rd6], %f1;
	membar.gl;
	atom.global.add.f32 	%f348, [%rd6], %f1;
	membar.gl;
	atom.global.add.f32 	%f349, [%rd6], %f1;
	membar.gl;
	atom.global.add.f32 	%f350, [%rd6], %f1;
	membar.gl;
	atom.global.add.f32 	%f351, [%rd6], %f1;
	membar.gl;
	atom.global.add.f32 	%f352, [%rd6], %f1;
	membar.gl;
	atom.global.add.f32 	%f353, [%rd6], %f1;
	membar.gl;
	atom.global.add.f32 	%f354, [%rd6], %f1;
	membar.gl;
	atom.global.add.f32 	%f355, [%rd6], %f1;
	membar.gl;
	atom.global.add.f32 	%f356, [%rd6], %f1;
	membar.gl;
	atom.global.add.f32 	%f357, [%rd6], %f1;
	membar.gl;
	atom.global.add.f32 	%f358, [%rd6], %f1;
	membar.gl;
	atom.global.add.f32 	%f359, [%rd6], %f1;
	membar.gl;
	atom.global.add.f32 	%f360, [%rd6], %f1;
	membar.gl;
	atom.global.add.f32 	%f361, [%rd6], %f1;
	membar.gl;
	atom.global.add.f32 	%f362, [%rd6], %f1;
	membar.gl;
	atom.global.add.f32 	%f363, [%rd6], %f1;
	membar.gl;
	atom.global.add.f32 	%f364, [%rd6], %f1;
	membar.gl;
	atom.global.add.f32 	%f365, [%rd6], %f1;
	membar.gl;
	atom.global.add.f32 	%f366, [%rd6], %f1;
	membar.gl;
	atom.global.add.f32 	%f367, [%rd6], %f1;
	membar.gl;
	atom.global.add.f32 	%f368, [%rd6], %f1;
	membar.gl;
	atom.global.add.f32 	%f369, [%rd6], %f1;
	membar.gl;
	atom.global.add.f32 	%f370, [%rd6], %f1;
	membar.gl;
	atom.global.add.f32 	%f371, [%rd6], %f1;
	membar.gl;
	atom.global.add.f32 	%f372, [%rd6], %f1;
	membar.gl;
	atom.global.add.f32 	%f373, [%rd6], %f1;
	membar.gl;
	atom.global.add.f32 	%f374, [%rd6], %f1;
	membar.gl;
	atom.global.add.f32 	%f375, [%rd6], %f1;
	membar.gl;
	atom.global.add.f32 	%f376, [%rd6], %f1;
	membar.gl;
	atom.global.add.f32 	%f377, [%rd6], %f1;
	membar.gl;
	atom.global.add.f32 	%f378, [%rd6], %f1;
	membar.gl;
	atom.global.add.f32 	%f379, [%rd6], %f1;
	membar.gl;
	atom.global.add.f32 	%f380, [%rd6], %f1;
	membar.gl;
	atom.global.add.f32 	%f381, [%rd6], %f1;
	membar.gl;
	atom.global.add.f32 	%f382, [%rd6], %f1;
	membar.gl;
	atom.global.add.f32 	%f383, [%rd6], %f1;
	membar.gl;
	atom.global.add.f32 	%f384, [%rd6], %f1;
	membar.gl;
	atom.global.add.f32 	%f385, [%rd6], %f1;
	membar.gl;
	atom.global.add.f32 	%f386, [%rd6], %f1;
	membar.gl;
	atom.global.add.f32 	%f387, [%rd6], %f1;
	membar.gl;
	atom.global.add.f32 	%f388, [%rd6], %f1;
	membar.gl;
	atom.global.add.f32 	%f389, [%rd6], %f1;
	membar.gl;
	atom.global.add.f32 	%f390, [%rd6], %f1;
	membar.gl;
	atom.global.add.f32 	%f391, [%rd6], %f1;
	membar.gl;
	atom.global.add.f32 	%f392, [%rd6], %f1;
	membar.gl;
	atom.global.add.f32 	%f393, [%rd6], %f1;
	membar.gl;
	atom.global.add.f32 	%f394, [%rd6], %f1;
	membar.gl;
	atom.global.add.f32 	%f395, [%rd6], %f1;
	membar.gl;
	atom.global.add.f32 	%f396, [%rd6], %f1;
	membar.gl;
	atom.global.add.f32 	%f397, [%rd6], %f1;
	membar.gl;
	atom.global.add.f32 	%f398, [%rd6], %f1;
	membar.gl;
	atom.global.add.f32 	%f399, [%rd6], %f1;
	membar.gl;
	atom.global.add.f32 	%f400, [%rd6], %f1;
	membar.gl;
	atom.global.add.f32 	%f401, [%rd6], %f1;
	membar.gl;
	atom.global.add.f32 	%f402, [%rd6], %f1;
	membar.gl;
	atom.global.add.f32 	%f403, [%rd6], %f1;
	membar.gl;
	atom.global.add.f32 	%f404, [%rd6], %f1;
	membar.gl;
	atom.global.add.f32 	%f405, [%rd6], %f1;
	membar.gl;
	atom.global.add.f32 	%f406, [%rd6], %f1;
	membar.gl;
	atom.global.add.f32 	%f407, [%rd6], %f1;
	membar.gl;
	atom.global.add.f32 	%f408, [%rd6], %f1;
	membar.gl;
	atom.global.add.f32 	%f409, [%rd6], %f1;
	membar.gl;
	atom.global.add.f32 	%f410, [%rd6], %f1;
	membar.gl;
	atom.global.add.f32 	%f411, [%rd6], %f1;
	membar.gl;
	atom.global.add.f32 	%f412, [%rd6], %f1;
	membar.gl;
	atom.global.add.f32 	%f413, [%rd6], %f1;
	membar.gl;
	atom.global.add.f32 	%f414, [%rd6], %f1;
	membar.gl;
	atom.global.add.f32 	%f415, [%rd6], %f1;
	membar.gl;
	atom.global.add.f32 	%f416, [%rd6], %f1;
	membar.gl;
	atom.global.add.f32 	%f417, [%rd6], %f1;
	membar.gl;
	atom.global.add.f32 	%f418, [%rd6], %f1;
	membar.gl;
	atom.global.add.f32 	%f419, [%rd6], %f1;
	membar.gl;
	atom.global.add.f32 	%f420, [%rd6], %f1;
	membar.gl;
	atom.global.add.f32 	%f421, [%rd6], %f1;
	membar.gl;
	atom.global.add.f32 	%f422, [%rd6], %f1;
	membar.gl;
	atom.global.add.f32 	%f423, [%rd6], %f1;
	membar.gl;
	atom.global.add.f32 	%f424, [%rd6], %f1;
	membar.gl;
	atom.global.add.f32 	%f425, [%rd6], %f1;
	membar.gl;
	atom.global.add.f32 	%f426, [%rd6], %f1;
	membar.gl;
	atom.global.add.f32 	%f427, [%rd6], %f1;
	membar.gl;
	atom.global.add.f32 	%f428, [%rd6], %f1;
	membar.gl;
	atom.global.add.f32 	%f429, [%rd6], %f1;
	membar.gl;
	atom.global.add.f32 	%f430, [%rd6], %f1;
	membar.gl;
	atom.global.add.f32 	%f431, [%rd6], %f1;
	membar.gl;
	atom.global.add.f32 	%f432, [%rd6], %f1;
	membar.gl;
	atom.global.add.f32 	%f433, [%rd6], %f1;
	membar.gl;
	atom.global.add.f32 	%f434, [%rd6], %f1;
	membar.gl;
	atom.global.add.f32 	%f435, [%rd6], %f1;
	membar.gl;
	atom.global.add.f32 	%f436, [%rd6], %f1;
	membar.gl;
	atom.global.add.f32 	%f437, [%rd6], %f1;
	membar.gl;
	atom.global.add.f32 	%f438, [%rd6], %f1;
	membar.gl;
	atom.global.add.f32 	%f439, [%rd6], %f1;
	membar.gl;
	atom.global.add.f32 	%f440, [%rd6], %f1;
	membar.gl;
	atom.global.add.f32 	%f441, [%rd6], %f1;
	membar.gl;
	atom.global.add.f32 	%f442, [%rd6], %f1;
	membar.gl;
	atom.global.add.f32 	%f443, [%rd6], %f1;
	membar.gl;
	atom.global.add.f32 	%f444, [%rd6], %f1;
	membar.gl;
	atom.global.add.f32 	%f445, [%rd6], %f1;
	membar.gl;
	atom.global.add.f32 	%f446, [%rd6], %f1;
	membar.gl;
	atom.global.add.f32 	%f447, [%rd6], %f1;
	membar.gl;
	atom.global.add.f32 	%f448, [%rd6], %f1;
	membar.gl;
	atom.global.add.f32 	%f449, [%rd6], %f1;
	membar.gl;
	atom.global.add.f32 	%f450, [%rd6], %f1;
	membar.gl;
	atom.global.add.f32 	%f451, [%rd6], %f1;
	membar.gl;
	atom.global.add.f32 	%f452, [%rd6], %f1;
	membar.gl;
	atom.global.add.f32 	%f453, [%rd6], %f1;
	membar.gl;
	atom.global.add.f32 	%f454, [%rd6], %f1;
	membar.gl;
	atom.global.add.f32 	%f455, [%rd6], %f1;
	membar.gl;
	atom.global.add.f32 	%f456, [%rd6], %f1;
	membar.gl;
	atom.global.add.f32 	%f457, [%rd6], %f1;
	membar.gl;
	atom.global.add.f32 	%f458, [%rd6], %f1;
	membar.gl;
	atom.global.add.f32 	%f459, [%rd6], %f1;
	membar.gl;
	atom.global.add.f32 	%f460, [%rd6], %f1;
	membar.gl;
	atom.global.add.f32 	%f461, [%rd6], %f1;
	membar.gl;
	atom.global.add.f32 	%f462, [%rd6], %f1;
	membar.gl;
	atom.global.add.f32 	%f463, [%rd6], %f1;
	membar.gl;
	atom.global.add.f32 	%f464, [%rd6], %f1;
	membar.gl;
	atom.global.add.f32 	%f465, [%rd6], %f1;
	membar.gl;
	atom.global.add.f32 	%f466, [%rd6], %f1;
	membar.gl;
	atom.global.add.f32 	%f467, [%rd6], %f1;
	membar.gl;
	atom.global.add.f32 	%f468, [%rd6], %f1;
	membar.gl;
	atom.global.add.f32 	%f469, [%rd6], %f1;
	membar.gl;
	atom.global.add.f32 	%f470, [%rd6], %f1;
	membar.gl;
	atom.global.add.f32 	%f471, [%rd6], %f1;
	membar.gl;
	atom.global.add.f32 	%f472, [%rd6], %f1;
	membar.gl;
	atom.global.add.f32 	%f473, [%rd6], %f1;
	membar.gl;
	atom.global.add.f32 	%f474, [%rd6], %f1;
	membar.gl;
	atom.global.add.f32 	%f475, [%rd6], %f1;
	membar.gl;
	atom.global.add.f32 	%f476, [%rd6], %f1;
	membar.gl;
	atom.global.add.f32 	%f477, [%rd6], %f1;
	membar.gl;
	atom.global.add.f32 	%f478, [%rd6], %f1;
	membar.gl;
	atom.global.add.f32 	%f479, [%rd6], %f1;
	membar.gl;
	atom.global.add.f32 	%f480, [%rd6], %f1;
	membar.gl;
	atom.global.add.f32 	%f481, [%rd6], %f1;
	membar.gl;
	atom.global.add.f32 	%f482, [%rd6], %f1;
	membar.gl;
	atom.global.add.f32 	%f483, [%rd6], %f1;
	membar.gl;
	atom.global.add.f32 	%f484, [%rd6], %f1;
	membar.gl;
	atom.global.add.f32 	%f485, [%rd6], %f1;
	membar.gl;
	atom.global.add.f32 	%f486, [%rd6], %f1;
	membar.gl;
	atom.global.add.f32 	%f487, [%rd6], %f1;
	membar.gl;
	atom.global.add.f32 	%f488, [%rd6], %f1;
	membar.gl;
	atom.global.add.f32 	%f489, [%rd6], %f1;
	membar.gl;
	atom.global.add.f32 	%f490, [%rd6], %f1;
	membar.gl;
	atom.global.add.f32 	%f491, [%rd6], %f1;
	membar.gl;
	atom.global.add.f32 	%f492, [%rd6], %f1;
	membar.gl;
	atom.global.add.f32 	%f493, [%rd6], %f1;
	membar.gl;
	atom.global.add.f32 	%f494, [%rd6], %f1;
	membar.gl;
	atom.global.add.f32 	%f495, [%rd6], %f1;
	membar.gl;
	atom.global.add.f32 	%f496, [%rd6], %f1;
	membar.gl;
	atom.global.add.f32 	%f497, [%rd6], %f1;
	membar.gl;
	atom.global.add.f32 	%f498, [%rd6], %f1;
	membar.gl;
	atom.global.add.f32 	%f499, [%rd6], %f1;
	membar.gl;
	atom.global.add.f32 	%f500, [%rd6], %f1;
	membar.gl;
	atom.global.add.f32 	%f501, [%rd6], %f1;
	membar.gl;
	atom.global.add.f32 	%f502, [%rd6], %f1;
	membar.gl;
	atom.global.add.f32 	%f503, [%rd6], %f1;
	membar.gl;
	atom.global.add.f32 	%f504, [%rd6], %f1;
	membar.gl;
	atom.global.add.f32 	%f505, [%rd6], %f1;
	membar.gl;
	atom.global.add.f32 	%f506, [%rd6], %f1;
	membar.gl;
	atom.global.add.f32 	%f507, [%rd6], %f1;
	membar.gl;
	atom.global.add.f32 	%f508, [%rd6], %f1;
	membar.gl;
	atom.global.add.f32 	%f509, [%rd6], %f1;
	membar.gl;
	atom.global.add.f32 	%f510, [%rd6], %f1;
	membar.gl;
	atom.global.add.f32 	%f511, [%rd6], %f1;
	membar.gl;
	atom.global.add.f32 	%f512, [%rd6], %f1;
	membar.gl;
	atom.global.add.f32 	%f513, [%rd6], %f1;
	membar.gl;
	// begin inline asm
	mov.u64 	%rd2, %clock64;
	// end inline asm
	sub.s64 	%rd7, %rd2, %rd1;
	shr.s64 	%rd8, %rd7, 63;
	shr.u64 	%rd9, %rd8, 55;
	add.s64 	%rd10, %rd7, %rd9;
	shr.s64 	%rd11, %rd10, 9;
	mov.u32 	%r1, %ctaid.x;
	mul.wide.u32 	%rd12, %r1, 8;
	add.s64 	%rd13, %rd5, %rd12;
	st.global.u64 	[%rd13], %rd11;
	ret;

}
	// .globl	_Z22oneWarpOneVarAtomicAddPffPx
.visible .entry _Z22oneWarpOneVarAtomicAddPffPx(
	.param .u64 .ptr .align 1 _Z22oneWarpOneVarAtomicAddPffPx_param_0,
	.param .f32 _Z22oneWarpOneVarAtomicAddPffPx_param_1,
	.param .u64 .ptr .align 1 _Z22oneWarpOneVarAtomicAddPffPx_param_2
)
{
	.local .align 4 .b8 	__local_depot4[4];
	.reg .b64 	%SP;
	.reg .b64 	%SPL;
	.reg .pred 	%p<4>;
	.reg .b32 	%r<11>;
	.reg .b32 	%f<516>;
	.reg .b64 	%rd<27>;

	mov.u64 	%SPL, __local_depot4;
	ld.param.u64 	%rd6, [_Z22oneWarpOneVarAtomicAddPffPx_param_0];
	cvta.to.global.u64 	%rd1, %rd6;
	mov.u32 	%r2, %ctaid.x;
	mov.u32 	%r3, %ntid.x;
	mov.u32 	%r1, %tid.x;
	mad.lo.s32 	%r4, %r2, %r3, %r1;
	mov.u32 	%r10, %r4;
	add.u64 	%rd3, %SPL, 0;
	mov.b32 	%r5, 0;
	st.local.u32 	[%rd3], %r5;
	mov.u32 	%r6, %r10;
	setp.gt.s32 	%p1, %r6, 31;
	@%p1 bra 	$L__BB4_2;
	mov.u32 	%r7, %r10;
	mul.wide.s32 	%rd10, %r7, 4;
	add.s64 	%rd11, %rd1, %rd10;
	ld.global.f32 	%f2, [%rd11];
	st.local.f32 	[%rd3], %f2;
$L__BB4_2:
	setp.ne.s32 	%p2, %r1, 0;
	@%p2 bra 	$L__BB4_4;
	// begin inline asm
	mov.u64 	%rd26, %clock64;
	// end inline asm
$L__BB4_4:
	ld.param.f32 	%f515, [_Z22oneWarpOneVarAtomicAddPffPx_param_1];
	ld.param.u64 	%rd24, [_Z22oneWarpOneVarAtomicAddPffPx_param_0];
	mov.u32 	%r8, %tid.x;
	setp.ne.s32 	%p3, %r8, 0;
	bar.sync 	0;
	cvta.to.global.u64 	%rd14, %rd24;
	atom.global.add.f32 	%f3, [%rd14], %f515;
	membar.gl;
	atom.global.add.f32 	%f4, [%rd14], %f515;
	membar.gl;
	atom.global.add.f32 	%f5, [%rd14], %f515;
	membar.gl;
	atom.global.add.f32 	%f6, [%rd14], %f515;
	membar.gl;
	atom.global.add.f32 	%f7, [%rd14], %f515;
	membar.gl;
	atom.global.add.f32 	%f8, [%rd14], %f515;
	membar.gl;
	atom.global.add.f32 	%f9, [%rd14], %f515;
	membar.gl;
	atom.global.add.f32 	%f10, [%rd14], %f515;
	membar.gl;
	atom.global.add.f32 	%f11, [%rd14], %f515;
	membar.gl;
	atom.global.add.f32 	%f12, [%rd14], %f515;
	membar.gl;
	atom.global.add.f32 	%f13, [%rd14], %f515;
	membar.gl;
	atom.global.add.f32 	%f14, [%rd14], %f515;
	membar.gl;
	atom.global.add.f32 	%f15, [%rd14], %f515;
	membar.gl;
	atom.global.add.f32 	%f16, [%rd14], %f515;
	membar.gl;
	atom.global.add.f32 	%f17, [%rd14], %f515;
	membar.gl;
	atom.global.add.f32 	%f18, [%rd14], %f515;
	membar.gl;
	atom.global.add.f32 	%f19, [%rd14], %f515;
	membar.gl;
	atom.global.add.f32 	%f20, [%rd14], %f515;
	membar.gl;
	atom.global.add.f32 	%f21, [%rd14], %f515;
	membar.gl;
	atom.global.add.f32 	%f22, [%rd14], %f515;
	membar.gl;
	atom.global.add.f32 	%f23, [%rd14], %f515;
	membar.gl;
	atom.global.add.f32 	%f24, [%rd14], %f515;
	membar.gl;
	atom.global.add.f32 	%f25, [%rd14], %f515;
	membar.gl;
	atom.global.add.f32 	%f26, [%rd14], %f515;
	membar.gl;
	atom.global.add.f32 	%f27, [%rd14], %f515;
	membar.gl;
	atom.global.add.f32 	%f28, [%rd14], %f515;
	membar.gl;
	atom.global.add.f32 	%f29, [%rd14], %f515;
	membar.gl;
	atom.global.add.f32 	%f30, [%rd14], %f515;
	membar.gl;
	atom.global.add.f32 	%f31, [%rd14], %f515;
	membar.gl;
	atom.global.add.f32 	%f32, [%rd14], %f515;
	membar.gl;
	atom.global.add.f32 	%f33, [%rd14], %f515;
	membar.gl;
	atom.global.add.f32 	%f34, [%rd14], %f515;
	membar.gl;
	atom.global.add.f32 	%f35, [%rd14], %f515;
	membar.gl;
	atom.global.add.f32 	%f36, [%rd14], %f515;
	membar.gl;
	atom.global.add.f32 	%f37, [%rd14], %f515;
	membar.gl;
	atom.global.add.f32 	%f38, [%rd14], %f515;
	membar.gl;
	atom.global.add.f32 	%f39, [%rd14], %f515;
	membar.gl;
	atom.global.add.f32 	%f40, [%rd14], %f515;
	membar.gl;
	atom.global.add.f32 	%f41, [%rd14], %f515;
	membar.gl;
	atom.global.add.f32 	%f42, [%rd14], %f515;
	membar.gl;
	atom.global.add.f32 	%f43, [%rd14], %f515;
	membar.gl;
	atom.global.add.f32 	%f44, [%rd14], %f515;
	membar.gl;
	atom.global.add.f32 	%f45, [%rd14], %f515;
	membar.gl;
	atom.global.add.f32 	%f46, [%rd14], %f515;
	membar.gl;
	atom.global.add.f32 	%f47, [%rd14], %f515;
	membar.gl;
	atom.global.add.f32 	%f48, [%rd14], %f515;
	membar.gl;
	atom.global.add.f32 	%f49, [%rd14], %f515;
	membar.gl;
	atom.global.add.f32 	%f50, [%rd14], %f515;
	membar.gl;
	atom.global.add.f32 	%f51, [%rd14], %f515;
	membar.gl;
	atom.global.add.f32 	%f52, [%rd14], %f515;
	membar.gl;
	atom.global.add.f32 	%f53, [%rd14], %f515;
	membar.gl;
	atom.global.add.f32 	%f54, [%rd14], %f515;
	membar.gl;
	atom.global.add.f32 	%f55, [%rd14], %f515;
	membar.gl;
	atom.global.add.f32 	%f56, [%rd14], %f515;
	membar.gl;
	atom.global.add.f32 	%f57, [%rd14], %f515;
	membar.gl;
	atom.global.add.f32 	%f58, [%rd14], %f515;
	membar.gl;
	atom.global.add.f32 	%f59, [%rd14], %f515;
	membar.gl;
	atom.global.add.f32 	%f60, [%rd14], %f515;
	membar.gl;
	atom.global.add.f32 	%f61, [%rd14], %f515;
	membar.gl;
	atom.global.add.f32 	%f62, [%rd14], %f515;
	membar.gl;
	atom.global.add.f32 	%f63, [%rd14], %f515;
	membar.gl;
	atom.global.add.f32 	%f64, [%rd14], %f515;
	membar.gl;
	atom.global.add.f32 	%f65, [%rd14], %f515;
	membar.gl;
	atom.global.add.f32 	%f66, [%rd14], %f515;
	membar.gl;
	atom.global.add.f32 	%f67, [%rd14], %f515;
	membar.gl;
	atom.global.add.f32 	%f68, [%rd14], %f515;
	membar.gl;
	atom.global.add.f32 	%f69, [%rd14], %f515;
	membar.gl;
	atom.global.add.f32 	%f70, [%rd14], %f515;
	membar.gl;
	atom.global.add.f32 	%f71, [%rd14], %f515;
	membar.gl;
	atom.global.add.f32 	%f72, [%rd14], %f515;
	membar.gl;
	atom.global.add.f32 	%f73, [%rd14], %f515;
	membar.gl;
	atom.global.add.f32 	%f74, [%rd14], %f515;
	membar.gl;
	atom.global.add.f32 	%f75, [%rd14], %f515;
	membar.gl;
	atom.global.add.f32 	%f76, [%rd14], %f515;
	membar.gl;
	atom.global.add.f32 	%f77, [%rd14], %f515;
	membar.gl;
	atom.global.add.f32 	%f78, [%rd14], %f515;
	membar.gl;
	atom.global.add.f32 	%f79, [%rd14], %f515;
	membar.gl;
	atom.global.add.f32 	%f80, [%rd14], %f515;
	membar.gl;
	atom.global.add.f32 	%f81, [%rd14], %f515;
	membar.gl;
	atom.global.add.f32 	%f82, [%rd14], %f515;
	membar.gl;
	atom.global.add.f32 	%f83, [%rd14], %f515;
	membar.gl;
	atom.global.add.f32 	%f84, [%rd14], %f515;
	membar.gl;
	atom.global.add.f32 	%f85, [%rd14], %f515;
	membar.gl;
	atom.global.add.f32 	%f86, [%rd14], %f515;
	membar.gl;
	atom.global.add.f32 	%f87, [%rd14], %f515;
	membar.gl;
	atom.global.add.f32 	%f88, [%rd14], %f515;
	membar.gl;
	atom.global.add.f32 	%f89, [%rd14], %f515;
	membar.gl;
	atom.global.add.f32 	%f90, [%rd14], %f515;
	membar.gl;
	atom.global.add.f32 	%f91, [%rd14], %f515;
	membar.gl;
	atom.global.add.f32 	%f92, [%rd14], %f515;
	membar.gl;
	atom.global.add.f32 	%f93, [%rd14], %f515;
	membar.gl;
	atom.global.add.f32 	%f94, [%rd14], %f515;
	membar.gl;
	atom.global.add.f32 	%f95, [%rd14], %f515;
	membar.gl;
	atom.global.add.f32 	%f96, [%rd14], %f515;
	membar.gl;
	atom.global.add.f32 	%f97, [%rd14], %f515;
	membar.gl;
	atom.global.add.f32 	%f98, [%rd14], %f515;
	membar.gl;
	atom.global.add.f32 	%f99, [%rd14], %f515;
	membar.gl;
	atom.global.add.f32 	%f100, [%rd14], %f515;
	membar.gl;
	atom.global.add.f32 	%f101, [%rd14], %f515;
	membar.gl;
	atom.global.add.f32 	%f102, [%rd14], %f515;
	membar.gl;
	atom.global.add.f32 	%f103, [%rd14], %f515;
	membar.gl;
	atom.global.add.f32 	%f104, [%rd14], %f515;
	membar.gl;
	atom.global.add.f32 	%f105, [%rd14], %f515;
	membar.gl;
	atom.global.add.f32 	%f106, [%rd14], %f515;
	membar.gl;
	atom.global.add.f32 	%f107, [%rd14], %f515;
	membar.gl;
	atom.global.add.f32 	%f108, [%rd14], %f515;
	membar.gl;
	atom.global.add.f32 	%f109, [%rd14], %f515;
	membar.gl;
	atom.global.add.f32 	%f110, [%rd14], %f515;
	membar.gl;
	atom.global.add.f32 	%f111, [%rd14], %f515;
	membar.gl;
	atom.global.add.f32 	%f112, [%rd14], %f515;
	membar.gl;
	atom.global.add.f32 	%f113, [%rd14], %f515;
	membar.gl;
	atom.global.add.f32 	%f114, [%rd14], %f515;
	membar.gl;
	atom.global.add.f32 	%f115, [%rd14], %f515;
	membar.gl;
	atom.global.add.f32 	%f116, [%rd14], %f515;
	membar.gl;
	atom.global.add.f32 	%f117, [%rd14], %f515;
	membar.gl;
	atom.global.add.f32 	%f118, [%rd14], %f515;
	membar.gl;
	atom.global.add.f32 	%f119, [%rd14], %f515;
	membar.gl;
	atom.global.add.f32 	%f120, [%rd14], %f515;
	membar.gl;
	atom.global.add.f32 	%f121, [%rd14], %f515;
	membar.gl;
	atom.global.add.f32 	%f122, [%rd14], %f515;
	membar.gl;
	atom.global.add.f32 	%f123, [%rd14], %f515;
	membar.gl;
	atom.global.add.f32 	%f124, [%rd14], %f515;
	membar.gl;
	atom.global.add.f32 	%f125, [%rd14], %f515;
	membar.gl;
	atom.global.add.f32 	%f126, [%rd14], %f515;
	membar.gl;
	atom.global.add.f32 	%f127, [%rd14], %f515;
	membar.gl;
	atom.global.add.f32 	%f128, [%rd14], %f515;
	membar.gl;
	atom.global.add.f32 	%f129, [%rd14], %f515;
	membar.gl;
	atom.global.add.f32 	%f130, [%rd14], %f515;
	membar.gl;
	atom.global.add.f32 	%f131, [%rd14], %f515;
	membar.gl;
	atom.global.add.f32 	%f132, [%rd14], %f515;
	membar.gl;
	atom.global.add.f32 	%f133, [%rd14], %f515;
	membar.gl;
	atom.global.add.f32 	%f134, [%rd14], %f515;
	membar.gl;
	atom.global.add.f32 	%f135, [%rd14], %f515;
	membar.gl;
	atom.global.add.f32 	%f136, [%rd14], %f515;
	membar.gl;
	atom.global.add.f32 	%f137, [%rd14], %f515;
	membar.gl;
	atom.global.add.f32 	%f138, [%rd14], %f515;
	membar.gl;
	atom.global.add.f32 	%f139, [%rd14], %f515;
	membar.gl;
	atom.global.add.f32 	%f140, [%rd14], %f515;
	membar.gl;
	atom.global.add.f32 	%f141, [%rd14], %f515;
	membar.gl;
	atom.global.add.f32 	%f142, [%rd14], %f515;
	membar.gl;
	atom.global.add.f32 	%f143, [%rd14], %f515;
	membar.gl;
	atom.global.add.f32 	%f144, [%rd14], %f515;
	membar.gl;
	atom.global.add.f32 	%f145, [%rd14], %f515;
	membar.gl;
	atom.global.add.f32 	%f146, [%rd14], %f515;
	membar.gl;
	atom.global.add.f32 	%f147, [%rd14], %f515;
	membar.gl;
	atom.global.add.f32 	%f148, [%rd14], %f515;
	membar.gl;
	atom.global.add.f32 	%f149, [%rd14], %f515;
	membar.gl;
	atom.global.add.f32 	%f150, [%rd14], %f515;
	membar.gl;
	atom.global.add.f32 	%f151, [%rd14], %f515;
	membar.gl;
	atom.global.add.f32 	%f152, [%rd14], %f515;
	membar.gl;
	atom.global.add.f32 	%f153, [%rd14], %f515;
	membar.gl;
	atom.global.add.f32 	%f154, [%rd14], %f515;
	membar.gl;
	atom.global.add.f32 	%f155, [%rd14], %f515;
	membar.gl;
	atom.global.add.f32 	%f156, [%rd14], %f515;
	membar.gl;
	atom.global.add.f32 	%f157, [%rd14], %f515;
	membar.gl;
	atom.global.add.f32 	%f158, [%rd14], %f515;
	membar.gl;
	atom.global.add.f32 	%f159, [%rd14], %f515;
	membar.gl;
	atom.global.add.f32 	%f160, [%rd14], %f515;
	membar.gl;
	atom.global.add.f32 	%f161, [%rd14], %f515;
	membar.gl;
	atom.global.add.f32 	%f162, [%rd14], %f515;
	membar.gl;
	atom.global.add.f32 	%f163, [%rd14], %f515;
	membar.gl;
	atom.global.add.f32 	%f164, [%rd14], %f515;
	membar.gl;
	atom.global.add.f32 	%f165, [%rd14], %f515;
	membar.gl;
	atom.global.add.f32 	%f166, [%rd14], %f515;
	membar.gl;
	atom.global.add.f32 	%f167, [%rd14], %f515;
	membar.gl;
	atom.global.add.f32 	%f168, [%rd14], %f515;
	membar.gl;
	atom.global.add.f32 	%f169, [%rd14], %f515;
	membar.gl;
	atom.global.add.f32 	%f170, [%rd14], %f515;
	membar.gl;
	atom.global.add.f32 	%f171, [%rd14], %f515;
	membar.gl;
	atom.global.add.f32 	%f172, [%rd14], %f515;
	membar.gl;
	atom.global.add.f32 	%f173, [%rd14], %f515;
	membar.gl;
	atom.global.add.f32 	%f174, [%rd14], %f515;
	membar.gl;
	atom.global.add.f32 	%f175, [%rd14], %f515;
	membar.gl;
	atom.global.add.f32 	%f176, [%rd14], %f515;
	membar.gl;
	atom.global.add.f32 	%f177, [%rd14], %f515;
	membar.gl;
	atom.global.add.f32 	%f178, [%rd14], %f515;
	membar.gl;
	atom.global.add.f32 	%f179, [%rd14], %f515;
	membar.gl;
	atom.global.add.f32 	%f180, [%rd14], %f515;
	membar.gl;
	atom.global.add.f32 	%f181, [%rd14], %f515;
	membar.gl;
	atom.global.add.f32 	%f182, [%rd14], %f515;
	membar.gl;
	atom.global.add.f32 	%f183, [%rd14], %f515;
	membar.gl;
	atom.global.add.f32 	%f184, [%rd14], %f515;
	membar.gl;
	atom.global.add.f32 	%f185, [%rd14], %f515;
	membar.gl;
	atom.global.add.f32 	%f186, [%rd14], %f515;
	membar.gl;
	atom.global.add.f32 	%f187, [%rd14], %f515;
	membar.gl;
	atom.global.add.f32 	%f188, [%rd14], %f515;
	membar.gl;
	atom.global.add.f32 	%f189, [%rd14], %f515;
	membar.gl;
	atom.global.add.f32 	%f190, [%rd14], %f515;
	membar.gl;
	atom.global.add.f32 	%f191, [%rd14], %f515;
	membar.gl;
	atom.global.add.f32 	%f192, [%rd14], %f515;
	membar.gl;
	atom.global.add.f32 	%f193, [%rd14], %f515;
	membar.gl;
	atom.global.add.f32 	%f194, [%rd14], %f515;
	membar.gl;
	atom.global.add.f32 	%f195, [%rd14], %f515;
	membar.gl;
	atom.global.add.f32 	%f196, [%rd14], %f515;
	membar.gl;
	atom.global.add.f32 	%f197, [%rd14], %f515;
	membar.gl;
	atom.global.add.f32 	%f198, [%rd14], %f515;
	membar.gl;
	atom.global.add.f32 	%f199, [%rd14], %f515;
	membar.gl;
	atom.global.add.f32 	%f200, [%rd14], %f515;
	membar.gl;
	atom.global.add.f32 	%f201, [%rd14], %f515;
	membar.gl;
	atom.global.add.f32 	%f202, [%rd14], %f515;
	membar.gl;
	atom.global.add.f32 	%f203, [%rd14], %f515;
	membar.gl;
	atom.global.add.f32 	%f204, [%rd14], %f515;
	membar.gl;
	atom.global.add.f32 	%f205, [%rd14], %f515;
	membar.gl;
	atom.global.add.f32 	%f206, [%rd14], %f515;
	membar.gl;
	atom.global.add.f32 	%f207, [%rd14], %f515;
	membar.gl;
	atom.global.add.f32 	%f208, [%rd14], %f515;
	membar.gl;
	atom.global.add.f32 	%f209, [%rd14], %f515;
	membar.gl;
	atom.global.add.f32 	%f210, [%rd14], %f515;
	membar.gl;
	atom.global.add.f32 	%f211, [%rd14], %f515;
	membar.gl;
	atom.global.add.f32 	%f212, [%rd14], %f515;
	membar.gl;
	atom.global.add.f32 	%f213, [%rd14], %f515;
	membar.gl;
	atom.global.add.f32 	%f214, [%rd14], %f515;
	membar.gl;
	atom.global.add.f32 	%f215, [%rd14], %f515;
	membar.gl;
	atom.global.add.f32 	%f216, [%rd14], %f515;
	membar.gl;
	atom.global.add.f32 	%f217, [%rd14], %f515;
	membar.gl;
	atom.global.add.f32 	%f218, [%rd14], %f515;
	membar.gl;
	atom.global.add.f32 	%f219, [%rd14], %f515;
	membar.gl;
	atom.global.add.f32 	%f220, [%rd14], %f515;
	membar.gl;
	atom.global.add.f32 	%f221, [%rd14], %f515;
	membar.gl;
	atom.global.add.f32 	%f222, [%rd14], %f515;
	membar.gl;
	atom.global.add.f32 	%f223, [%rd14], %f515;
	membar.gl;
	atom.global.add.f32 	%f224, [%rd14], %f515;
	membar.gl;
	atom.global.add.f32 	%f225, [%rd14], %f515;
	membar.gl;
	atom.global.add.f32 	%f226, [%rd14], %f515;
	membar.gl;
	atom.global.add.f32 	%f227, [%rd14], %f515;
	membar.gl;
	atom.global.add.f32 	%f228, [%rd14], %f515;
	membar.gl;
	atom.global.add.f32 	%f229, [%rd14], %f515;
	membar.gl;
	atom.global.add.f32 	%f230, [%rd14], %f515;
	membar.gl;
	atom.global.add.f32 	%f231, [%rd14], %f515;
	membar.gl;
	atom.global.add.f32 	%f232, [%rd14], %f515;
	membar.gl;
	atom.global.add.f32 	%f233, [%rd14], %f515;
	membar.gl;
	atom.global.add.f32 	%f234, [%rd14], %f515;
	membar.gl;
	atom.global.add.f32 	%f235, [%rd14], %f515;
	membar.gl;
	atom.global.add.f32 	%f236, [%rd14], %f515;
	membar.gl;
	atom.global.add.f32 	%f237, [%rd14], %f515;
	membar.gl;
	atom.global.add.f32 	%f238, [%rd14], %f515;
	membar.gl;
	atom.global.add.f32 	%f239, [%rd14], %f515;
	membar.gl;
	atom.global.add.f32 	%f240, [%rd14], %f515;
	membar.gl;
	atom.global.add.f32 	%f241, [%rd14], %f515;
	membar.gl;
	atom.global.add.f32 	%f242, [%rd14], %f515;
	membar.gl;
	atom.global.add.f32 	%f243, [%rd14], %f515;
	membar.gl;
	atom.global.add.f32 	%f244, [%rd14], %f515;
	membar.gl;
	atom.global.add.f32 	%f245, [%rd14], %f515;
	membar.gl;
	atom.global.add.f32 	%f246, [%rd14], %f515;
	membar.gl;
	atom.global.add.f32 	%f247, [%rd14], %f515;
	membar.gl;
	atom.global.add.f32 	%f248, [%rd14], %f515;
	membar.gl;
	atom.global.add.f32 	%f249, [%rd14], %f515;
	membar.gl;
	atom.global.add.f32 	%f250, [%rd14], %f515;
	membar.gl;
	atom.global.add.f32 	%f251, [%rd14], %f515;
	membar.gl;
	atom.global.add.f32 	%f252, [%rd14], %f515;
	membar.gl;
	atom.global.add.f32 	%f253, [%rd14], %f515;
	membar.gl;
	atom.global.add.f32 	%f254, [%rd14], %f515;
	membar.gl;
	atom.global.add.f32 	%f255, [%rd14], %f515;
	membar.gl;
	atom.global.add.f32 	%f256, [%rd14], %f515;
	membar.gl;
	atom.global.add.f32 	%f257, [%rd14], %f515;
	membar.gl;
	atom.global.add.f32 	%f258, [%rd14], %f515;
	membar.gl;
	atom.global.add.f32 	%f259, [%rd14], %f515;
	membar.gl;
	atom.global.add.f32 	%f260, [%rd14], %f515;
	membar.gl;
	atom.global.add.f32 	%f261, [%rd14], %f515;
	membar.gl;
	atom.global.add.f32 	%f262, [%rd14], %f515;
	membar.gl;
	atom.global.add.f32 	%f263, [%rd14], %f515;
	membar.gl;
	atom.global.add.f32 	%f264, [%rd14], %f515;
	membar.gl;
	atom.global.add.f32 	%f265, [%rd14], %f515;
	membar.gl;
	atom.global.add.f32 	%f266, [%rd14], %f515;
	membar.gl;
	atom.global.add.f32 	%f267, [%rd14], %f515;
	membar.gl;
	atom.global.add.f32 	%f268, [%rd14], %f515;
	membar.gl;
	atom.global.add.f32 	%f269, [%rd14], %f515;
	membar.gl;
	atom.global.add.f32 	%f270, [%rd14], %f515;
	membar.gl;
	atom.global.add.f32 	%f271, [%rd14], %f515;
	membar.gl;
	atom.global.add.f32 	%f272, [%rd14], %f515;
	membar.gl;
	atom.global.add.f32 	%f273, [%rd14], %f515;
	membar.gl;
	atom.global.add.f32 	%f274, [%rd14], %f515;
	membar.gl;
	atom.global.add.f32 	%f275, [%rd14], %f515;
	membar.gl;
	atom.global.add.f32 	%f276, [%rd14], %f515;
	membar.gl;
	atom.global.add.f32 	%f277, [%rd14], %f515;
	membar.gl;
	atom.global.add.f32 	%f278, [%rd14], %f515;
	membar.gl;
	atom.global.add.f32 	%f279, [%rd14], %f515;
	membar.gl;
	atom.global.add.f32 	%f280, [%rd14], %f515;
	membar.gl;
	atom.global.add.f32 	%f281, [%rd14], %f515;
	membar.gl;
	atom.global.add.f32 	%f282, [%rd14], %f515;
	membar.gl;
	atom.global.add.f32 	%f283, [%rd14], %f515;
	membar.gl;
	atom.global.add.f32 	%f284, [%rd14], %f515;
	membar.gl;
	atom.global.add.f32 	%f285, [%rd14], %f515;
	membar.gl;
	atom.global.add.f32 	%f286, [%rd14], %f515;
	membar.gl;
	atom.global.add.f32 	%f287, [%rd14], %f515;
	membar.gl;
	atom.global.add.f32 	%f288, [%rd14], %f515;
	membar.gl;
	atom.global.add.f32 	%f289, [%rd14], %f515;
	membar.gl;
	atom.global.add.f32 	%f290, [%rd14], %f515;
	membar.gl;
	atom.global.add.f32 	%f291, [%rd14], %f515;
	membar.gl;
	atom.global.add.f32 	%f292, [%rd14], %f515;
	membar.gl;
	atom.global.add.f32 	%f293, [%rd14], %f515;
	membar.gl;
	atom.global.add.f32 	%f294, [%rd14], %f515;
	membar.gl;
	atom.global.add.f32 	%f295, [%rd14], %f515;
	membar.gl;
	atom.global.add.f32 	%f296, [%rd14], %f515;
	membar.gl;
	atom.global.add.f32 	%f297, [%rd14], %f515;
	membar.gl;
	atom.global.add.f32 	%f298, [%rd14], %f515;
	membar.gl;
	atom.global.add.f32 	%f299, [%rd14], %f515;
	membar.gl;
	atom.global.add.f32 	%f300, [%rd14], %f515;
	membar.gl;
	atom.global.add.f32 	%f301, [%rd14], %f515;
	membar.gl;
	atom.global.add.f32 	%f302, [%rd14], %f515;
	membar.gl;
	atom.global.add.f32 	%f303, [%rd14], %f515;
	membar.gl;
	atom.global.add.f32 	%f304, [%rd14], %f515;
	membar.gl;
	atom.global.add.f32 	%f305, [%rd14], %f515;
	membar.gl;
	atom.global.add.f32 	%f306, [%rd14], %f515;
	membar.gl;
	atom.global.add.f32 	%f307, [%rd14], %f515;
	membar.gl;
	atom.global.add.f32 	%f308, [%rd14], %f515;
	membar.gl;
	atom.global.add.f32 	%f309, [%rd14], %f515;
	membar.gl;
	atom.global.add.f32 	%f310, [%rd14], %f515;
	membar.gl;
	atom.global.add.f32 	%f311, [%rd14], %f515;
	membar.gl;
	atom.global.add.f32 	%f312, [%rd14], %f515;
	membar.gl;
	atom.global.add.f32 	%f313, [%rd14], %f515;
	membar.gl;
	atom.global.add.f32 	%f314, [%rd14], %f515;
	membar.gl;
	atom.global.add.f32 	%f315, [%rd14], %f515;
	membar.gl;
	atom.global.add.f32 	%f316, [%rd14], %f515;
	membar.gl;
	atom.global.add.f32 	%f317, [%rd14], %f515;
	membar.gl;
	atom.global.add.f32 	%f318, [%rd14], %f515;
	membar.gl;
	atom.global.add.f32 	%f319, [%rd14], %f515;
	membar.gl;
	atom.global.add.f32 	%f320, [%rd14], %f515;
	membar.gl;
	atom.global.add.f32 	%f321, [%rd14], %f515;
	membar.gl;
	atom.global.add.f32 	%f322, [%rd14], %f515;
	membar.gl;
	atom.global.add.f32 	%f323, [%rd14], %f515;
	membar.gl;
	atom.global.add.f32 	%f324, [%rd14], %f515;
	membar.gl;
	atom.global.add.f32 	%f325, [%rd14], %f515;
	membar.gl;
	atom.global.add.f32 	%f326, [%rd14], %f515;
	membar.gl;
	atom.global.add.f32 	%f327, [%rd14], %f515;
	membar.gl;
	atom.global.add.f32 	%f328, [%rd14], %f515;
	membar.gl;
	atom.global.add.f32 	%f329, [%rd14], %f515;
	membar.gl;
	atom.global.add.f32 	%f330, [%rd14], %f515;
	membar.gl;
	atom.global.add.f32 	%f331, [%rd14], %f515;
	membar.gl;
	atom.global.add.f32 	%f332, [%rd14], %f515;
	membar.gl;
	atom.global.add.f32 	%f333, [%rd14], %f515;
	membar.gl;
	atom.global.add.f32 	%f334, [%rd14], %f515;
	membar.gl;
	atom.global.add.f32 	%f335, [%rd14], %f515;
	membar.gl;
	atom.global.add.f32 	%f336, [%rd14], %f515;
	membar.gl;
	atom.global.add.f32 	%f337, [%rd14], %f515;
	membar.gl;
	atom.global.add.f32 	%f338, [%rd14], %f515;
	membar.gl;
	atom.global.add.f32 	%f339, [%rd14], %f515;
	membar.gl;
	atom.global.add.f32 	%f340, [%rd14], %f515;
	membar.gl;
	atom.global.add.f32 	%f341, [%rd14], %f515;
	membar.gl;
	atom.global.add.f32 	%f342, [%rd14], %f515;
	membar.gl;
	atom.global.add.f32 	%f343, [%rd14], %f515;
	membar.gl;
	atom.global.add.f32 	%f344, [%rd14], %f515;
	membar.gl;
	atom.global.add.f32 	%f345, [%rd14], %f515;
	membar.gl;
	atom.global.add.f32 	%f346, [%rd14], %f515;
	membar.gl;
	atom.global.add.f32 	%f347, [%rd14], %f515;
	membar.gl;
	atom.global.add.f32 	%f348, [%rd14], %f515;
	membar.gl;
	atom.global.add.f32 	%f349, [%rd14], %f515;
	membar.gl;
	atom.global.add.f32 	%f350, [%rd14], %f515;
	membar.gl;
	atom.global.add.f32 	%f351, [%rd14], %f515;
	membar.gl;
	atom.global.add.f32 	%f352, [%rd14], %f515;
	membar.gl;
	atom.global.add.f32 	%f353, [%rd14], %f515;
	membar.gl;
	atom.global.add.f32 	%f354, [%rd14], %f515;
	membar.gl;
	atom.global.add.f32 	%f355, [%rd14], %f515;
	membar.gl;
	atom.global.add.f32 	%f356, [%rd14], %f515;
	membar.gl;
	atom.global.add.f32 	%f357, [%rd14], %f515;
	membar.gl;
	atom.global.add.f32 	%f358, [%rd14], %f515;
	membar.gl;
	atom.global.add.f32 	%f359, [%rd14], %f515;
	membar.gl;
	atom.global.add.f32 	%f360, [%rd14], %f515;
	membar.gl;
	atom.global.add.f32 	%f361, [%rd14], %f515;
	membar.gl;
	atom.global.add.f32 	%f362, [%rd14], %f515;
	membar.gl;
	atom.global.add.f32 	%f363, [%rd14], %f515;
	membar.gl;
	atom.global.add.f32 	%f364, [%rd14], %f515;
	membar.gl;
	atom.global.add.f32 	%f365, [%rd14], %f515;
	membar.gl;
	atom.global.add.f32 	%f366, [%rd14], %f515;
	membar.gl;
	atom.global.add.f32 	%f367, [%rd14], %f515;
	membar.gl;
	atom.global.add.f32 	%f368, [%rd14], %f515;
	membar.gl;
	atom.global.add.f32 	%f369, [%rd14], %f515;
	membar.gl;
	atom.global.add.f32 	%f370, [%rd14], %f515;
	membar.gl;
	atom.global.add.f32 	%f371, [%rd14], %f515;
	membar.gl;
	atom.global.add.f32 	%f372, [%rd14], %f515;
	membar.gl;
	atom.global.add.f32 	%f373, [%rd14], %f515;
	membar.gl;
	atom.global.add.f32 	%f374, [%rd14], %f515;
	membar.gl;
	atom.global.add.f32 	%f375, [%rd14], %f515;
	membar.gl;
	atom.global.add.f32 	%f376, [%rd14], %f515;
	membar.gl;
	atom.global.add.f32 	%f377, [%rd14], %f515;
	membar.gl;
	atom.global.add.f32 	%f378, [%rd14], %f515;
	membar.gl;
	atom.global.add.f32 	%f379, [%rd14], %f515;
	membar.gl;
	atom.global.add.f32 	%f380, [%rd14], %f515;
	membar.gl;
	atom.global.add.f32 	%f381, [%rd14], %f515;
	membar.gl;
	atom.global.add.f32 	%f382, [%rd14], %f515;
	membar.gl;
	atom.global.add.f32 	%f383, [%rd14], %f515;
	membar.gl;
	atom.global.add.f32 	%f384, [%rd14], %f515;
	membar.gl;
	atom.global.add.f32 	%f385, [%rd14], %f515;
	membar.gl;
	atom.global.add.f32 	%f386, [%rd14], %f515;
	membar.gl;
	atom.global.add.f32 	%f387, [%rd14], %f515;
	membar.gl;
	atom.global.add.f32 	%f388, [%rd14], %f515;
	membar.gl;
	atom.global.add.f32 	%f389, [%rd14], %f515;
	membar.gl;
	atom.global.add.f32 	%f390, [%rd14], %f515;
	membar.gl;
	atom.global.add.f32 	%f391, [%rd14], %f515;
	membar.gl;
	atom.global.add.f32 	%f392, [%rd14], %f515;
	membar.gl;
	atom.global.add.f32 	%f393, [%rd14], %f515;
	membar.gl;
	atom.global.add.f32 	%f394, [%rd14], %f515;
	membar.gl;
	atom.global.add.f32 	%f395, [%rd14], %f515;
	membar.gl;
	atom.global.add.f32 	%f396, [%rd14], %f515;
	membar.gl;
	atom.global.add.f32 	%f397, [%rd14], %f515;
	membar.gl;
	atom.global.add.f32 	%f398, [%rd14], %f515;
	membar.gl;
	atom.global.add.f32 	%f399, [%rd14], %f515;
	membar.gl;
	atom.global.add.f32 	%f400, [%rd14], %f515;
	membar.gl;
	atom.global.add.f32 	%f401, [%rd14], %f515;
	membar.gl;
	atom.global.add.f32 	%f402, [%rd14], %f515;
	membar.gl;
	atom.global.add.f32 	%f403, [%rd14], %f515;
	membar.gl;
	atom.global.add.f32 	%f404, [%rd14], %f515;
	membar.gl;
	atom.global.add.f32 	%f405, [%rd14], %f515;
	membar.gl;
	atom.global.add.f32 	%f406, [%rd14], %f515;
	membar.gl;
	atom.global.add.f32 	%f407, [%rd14], %f515;
	membar.gl;
	atom.global.add.f32 	%f408, [%rd14], %f515;
	membar.gl;
	atom.global.add.f32 	%f409, [%rd14], %f515;
	membar.gl;
	atom.global.add.f32 	%f410, [%rd14], %f515;
	membar.gl;
	atom.global.add.f32 	%f411, [%rd14], %f515;
	membar.gl;
	atom.global.add.f32 	%f412, [%rd14], %f515;
	membar.gl;
	atom.global.add.f32 	%f413, [%rd14], %f515;
	membar.gl;
	atom.global.add.f32 	%f414, [%rd14], %f515;
	membar.gl;
	atom.global.add.f32 	%f415, [%rd14], %f515;
	membar.gl;
	atom.global.add.f32 	%f416, [%rd14], %f515;
	membar.gl;
	atom.global.add.f32 	%f417, [%rd14], %f515;
	membar.gl;
	atom.global.add.f32 	%f418, [%rd14], %f515;
	membar.gl;
	atom.global.add.f32 	%f419, [%rd14], %f515;
	membar.gl;
	atom.global.add.f32 	%f420, [%rd14], %f515;
	membar.gl;
	atom.global.add.f32 	%f421, [%rd14], %f515;
	membar.gl;
	atom.global.add.f32 	%f422, [%rd14], %f515;
	membar.gl;
	atom.global.add.f32 	%f423, [%rd14], %f515;
	membar.gl;
	atom.global.add.f32 	%f424, [%rd14], %f515;
	membar.gl;
	atom.global.add.f32 	%f425, [%rd14], %f515;
	membar.gl;
	atom.global.add.f32 	%f426, [%rd14], %f515;
	membar.gl;
	atom.global.add.f32 	%f427, [%rd14], %f515;
	membar.gl;
	atom.global.add.f32 	%f428, [%rd14], %f515;
	membar.gl;
	atom.global.add.f32 	%f429, [%rd14], %f515;
	membar.gl;
	atom.global.add.f32 	%f430, [%rd14], %f515;
	membar.gl;
	atom.global.add.f32 	%f431, [%rd14], %f515;
	membar.gl;
	atom.global.add.f32 	%f432, [%rd14], %f515;
	membar.gl;
	atom.global.add.f32 	%f433, [%rd14], %f515;
	membar.gl;
	atom.global.add.f32 	%f434, [%rd14], %f515;
	membar.gl;
	atom.global.add.f32 	%f435, [%rd14], %f515;
	membar.gl;
	atom.global.add.f32 	%f436, [%rd14], %f515;
	membar.gl;
	atom.global.add.f32 	%f437, [%rd14], %f515;
	membar.gl;
	atom.global.add.f32 	%f438, [%rd14], %f515;
	membar.gl;
	atom.global.add.f32 	%f439, [%rd14], %f515;
	membar.gl;
	atom.global.add.f32 	%f440, [%rd14], %f515;
	membar.gl;
	atom.global.add.f32 	%f441, [%rd14], %f515;
	membar.gl;
	atom.global.add.f32 	%f442, [%rd14], %f515;
	membar.gl;
	atom.global.add.f32 	%f443, [%rd14], %f515;
	membar.gl;
	atom.global.add.f32 	%f444, [%rd14], %f515;
	membar.gl;
	atom.global.add.f32 	%f445, [%rd14], %f515;
	membar.gl;
	atom.global.add.f32 	%f446, [%rd14], %f515;
	membar.gl;
	atom.global.add.f32 	%f447, [%rd14], %f515;
	membar.gl;
	atom.global.add.f32 	%f448, [%rd14], %f515;
	membar.gl;
	atom.global.add.f32 	%f449, [%rd14], %f515;
	membar.gl;
	atom.global.add.f32 	%f450, [%rd14], %f515;
	membar.gl;
	atom.global.add.f32 	%f451, [%rd14], %f515;
	membar.gl;
	atom.global.add.f32 	%f452, [%rd14], %f515;
	membar.gl;
	atom.global.add.f32 	%f453, [%rd14], %f515;
	membar.gl;
	atom.global.add.f32 	%f454, [%rd14], %f515;
	membar.gl;
	atom.global.add.f32 	%f455, [%rd14], %f515;
	membar.gl;
	atom.global.add.f32 	%f456, [%rd14], %f515;
	membar.gl;
	atom.global.add.f32 	%f457, [%rd14], %f515;
	membar.gl;
	atom.global.add.f32 	%f458, [%rd14], %f515;
	membar.gl;
	atom.global.add.f32 	%f459, [%rd14], %f515;
	membar.gl;
	atom.global.add.f32 	%f460, [%rd14], %f515;
	membar.gl;
	atom.global.add.f32 	%f461, [%rd14], %f515;
	membar.gl;
	atom.global.add.f32 	%f462, [%rd14], %f515;
	membar.gl;
	atom.global.add.f32 	%f463, [%rd14], %f515;
	membar.gl;
	atom.global.add.f32 	%f464, [%rd14], %f515;
	membar.gl;
	atom.global.add.f32 	%f465, [%rd14], %f515;
	membar.gl;
	atom.global.add.f32 	%f466, [%rd14], %f515;
	membar.gl;
	atom.global.add.f32 	%f467, [%rd14], %f515;
	membar.gl;
	atom.global.add.f32 	%f468, [%rd14], %f515;
	membar.gl;
	atom.global.add.f32 	%f469, [%rd14], %f515;
	membar.gl;
	atom.global.add.f32 	%f470, [%rd14], %f515;
	membar.gl;
	atom.global.add.f32 	%f471, [%rd14], %f515;
	membar.gl;
	atom.global.add.f32 	%f472, [%rd14], %f515;
	membar.gl;
	atom.global.add.f32 	%f473, [%rd14], %f515;
	membar.gl;
	atom.global.add.f32 	%f474, [%rd14], %f515;
	membar.gl;
	atom.global.add.f32 	%f475, [%rd14], %f515;
	membar.gl;
	atom.global.add.f32 	%f476, [%rd14], %f515;
	membar.gl;
	atom.global.add.f32 	%f477, [%rd14], %f515;
	membar.gl;
	atom.global.add.f32 	%f478, [%rd14], %f515;
	membar.gl;
	atom.global.add.f32 	%f479, [%rd14], %f515;
	membar.gl;
	atom.global.add.f32 	%f480, [%rd14], %f515;
	membar.gl;
	atom.global.add.f32 	%f481, [%rd14], %f515;
	membar.gl;
	atom.global.add.f32 	%f482, [%rd14], %f515;
	membar.gl;
	atom.global.add.f32 	%f483, [%rd14], %f515;
	membar.gl;
	atom.global.add.f32 	%f484, [%rd14], %f515;
	membar.gl;
	atom.global.add.f32 	%f485, [%rd14], %f515;
	membar.gl;
	atom.global.add.f32 	%f486, [%rd14], %f515;
	membar.gl;
	atom.global.add.f32 	%f487, [%rd14], %f515;
	membar.gl;
	atom.global.add.f32 	%f488, [%rd14], %f515;
	membar.gl;
	atom.global.add.f32 	%f489, [%rd14], %f515;
	membar.gl;
	atom.global.add.f32 	%f490, [%rd14], %f515;
	membar.gl;
	atom.global.add.f32 	%f491, [%rd14], %f515;
	membar.gl;
	atom.global.add.f32 	%f492, [%rd14], %f515;
	membar.gl;
	atom.global.add.f32 	%f493, [%rd14], %f515;
	membar.gl;
	atom.global.add.f32 	%f494, [%rd14], %f515;
	membar.gl;
	atom.global.add.f32 	%f495, [%rd14], %f515;
	membar.gl;
	atom.global.add.f32 	%f496, [%rd14], %f515;
	membar.gl;
	atom.global.add.f32 	%f497, [%rd14], %f515;
	membar.gl;
	atom.global.add.f32 	%f498, [%rd14], %f515;
	membar.gl;
	atom.global.add.f32 	%f499, [%rd14], %f515;
	membar.gl;
	atom.global.add.f32 	%f500, [%rd14], %f515;
	membar.gl;
	atom.global.add.f32 	%f501, [%rd14], %f515;
	membar.gl;
	atom.global.add.f32 	%f502, [%rd14], %f515;
	membar.gl;
	atom.global.add.f32 	%f503, [%rd14], %f515;
	membar.gl;
	atom.global.add.f32 	%f504, [%rd14], %f515;
	membar.gl;
	atom.global.add.f32 	%f505, [%rd14], %f515;
	membar.gl;
	atom.global.add.f32 	%f506, [%rd14], %f515;
	membar.gl;
	atom.global.add.f32 	%f507, [%rd14], %f515;
	membar.gl;
	atom.global.add.f32 	%f508, [%rd14], %f515;
	membar.gl;
	atom.global.add.f32 	%f509, [%rd14], %f515;
	membar.gl;
	atom.global.add.f32 	%f510, [%rd14], %f515;
	membar.gl;
	atom.global.add.f32 	%f511, [%rd14], %f515;
	membar.gl;
	atom.global.add.f32 	%f512, [%rd14], %f515;
	membar.gl;
	atom.global.add.f32 	%f513, [%rd14], %f515;
	membar.gl;
	atom.global.add.f32 	%f514, [%rd14], %f515;
	membar.gl;
	bar.sync 	0;
	@%p3 bra 	$L__BB4_6;
	ld.param.u64 	%rd25, [_Z22oneWarpOneVarAtomicAddPffPx_param_2];
	// begin inline asm
	mov.u64 	%rd15, %clock64;
	// end inline asm
	sub.s64 	%rd16, %rd15, %rd26;
	shr.s64 	%rd17, %rd16, 63;
	shr.u64 	%rd18, %rd17, 55;
	add.s64 	%rd19, %rd16, %rd18;
	shr.s64 	%rd20, %rd19, 9;
	mov.u32 	%r9, %ctaid.x;
	cvta.to.global.u64 	%rd21, %rd25;
	mul.wide.u32 	%rd22, %r9, 8;
	add.s64 	%rd23, %rd21, %rd22;
	st.global.u64 	[%rd23], %rd20;
$L__BB4_6:
	ret;

}
	// .globl	_Z21oneWarp32VarAtomicAddPffPx
.visible .entry _Z21oneWarp32VarAtomicAddPffPx(
	.param .u64 .ptr .align 1 _Z21oneWarp32VarAtomicAddPffPx_param_0,
	.param .f32 _Z21oneWarp32VarAtomicAddPffPx_param_1,
	.param .u64 .ptr .align 1 _Z21oneWarp32VarAtomicAddPffPx_param_2
)
{
	.local .align 4 .b8 	__local_depot5[4];
	.reg .b64 	%SP;
	.reg .b64 	%SPL;
	.reg .pred 	%p<4>;
	.reg .b32 	%r<11>;
	.reg .b32 	%f<516>;
	.reg .b64 	%rd<29>;

	mov.u64 	%SPL, __local_depot5;
	ld.param.u64 	%rd6, [_Z21oneWarp32VarAtomicAddPffPx_param_0];
	cvta.to.global.u64 	%rd1, %rd6;
	mov.u32 	%r2, %ctaid.x;
	mov.u32 	%r3, %ntid.x;
	mov.u32 	%r1, %tid.x;
	mad.lo.s32 	%r4, %r2, %r3, %r1;
	mov.u32 	%r10, %r4;
	add.u64 	%rd3, %SPL, 0;
	mov.b32 	%r5, 0;
	st.local.u32 	[%rd3], %r5;
	mov.u32 	%r6, %r10;
	setp.gt.s32 	%p1, %r6, 31;
	@%p1 bra 	$L__BB5_2;
	mov.u32 	%r7, %r10;
	mul.wide.s32 	%rd10, %r7, 4;
	add.s64 	%rd11, %rd1, %rd10;
	ld.global.f32 	%f2, [%rd11];
	st.local.f32 	[%rd3], %f2;
$L__BB5_2:
	setp.ne.s32 	%p2, %r1, 0;
	@%p2 bra 	$L__BB5_4;
	// begin inline asm
	mov.u64 	%rd28, %clock64;
	// end inline asm
$L__BB5_4:
	ld.param.f32 	%f515, [_Z21oneWarp32VarAtomicAddPffPx_param_1];
	ld.param.u64 	%rd26, [_Z21oneWarp32VarAtomicAddPffPx_param_0];
	mov.u32 	%r8, %tid.x;
	setp.ne.s32 	%p3, %r8, 0;
	bar.sync 	0;
	cvta.to.global.u64 	%rd14, %rd26;
	mul.wide.u32 	%rd15, %r8, 4;
	add.s64 	%rd16, %rd14, %rd15;
	atom.global.add.f32 	%f3, [%rd16], %f515;
	membar.gl;
	atom.global.add.f32 	%f4, [%rd16], %f515;
	membar.gl;
	atom.global.add.f32 	%f5, [%rd16], %f515;
	membar.gl;
	atom.global.add.f32 	%f6, [%rd16], %f515;
	membar.gl;
	atom.global.add.f32 	%f7, [%rd16], %f515;
	membar.gl;
	atom.global.add.f32 	%f8, [%rd16], %f515;
	membar.gl;
	atom.global.add.f32 	%f9, [%rd16], %f515;
	membar.gl;
	atom.global.add.f32 	%f10, [%rd16], %f515;
	membar.gl;
	atom.global.add.f32 	%f11, [%rd16], %f515;
	membar.gl;
	atom.global.add.f32 	%f12, [%rd16], %f515;
	membar.gl;
	atom.global.add.f32 	%f13, [%rd16], %f515;
	membar.gl;
	atom.global.add.f32 	%f14, [%rd16], %f515;
	membar.gl;
	atom.global.add.f32 	%f15, [%rd16], %f515;
	membar.gl;
	atom.global.add.f32 	%f16, [%rd16], %f515;
	membar.gl;
	atom.global.add.f32 	%f17, [%rd16], %f515;
	membar.gl;
	atom.global.add.f32 	%f18, [%rd16], %f515;
	membar.gl;
	atom.global.add.f32 	%f19, [%rd16], %f515;
	membar.gl;
	atom.global.add.f32 	%f20, [%rd16], %f515;
	membar.gl;
	atom.global.add.f32 	%f21, [%rd16], %f515;
	membar.gl;
	atom.global.add.f32 	%f22, [%rd16], %f515;
	membar.gl;
	atom.global.add.f32 	%f23, [%rd16], %f515;
	membar.gl;
	atom.global.add.f32 	%f24, [%rd16], %f515;
	membar.gl;
	atom.global.add.f32 	%f25, [%rd16], %f515;
	membar.gl;
	atom.global.add.f32 	%f26, [%rd16], %f515;
	membar.gl;
	atom.global.add.f32 	%f27, [%rd16], %f515;
	membar.gl;
	atom.global.add.f32 	%f28, [%rd16], %f515;
	membar.gl;
	atom.global.add.f32 	%f29, [%rd16], %f515;
	membar.gl;
	atom.global.add.f32 	%f30, [%rd16], %f515;
	membar.gl;
	atom.global.add.f32 	%f31, [%rd16], %f515;
	membar.gl;
	atom.global.add.f32 	%f32, [%rd16], %f515;
	membar.gl;
	atom.global.add.f32 	%f33, [%rd16], %f515;
	membar.gl;
	atom.global.add.f32 	%f34, [%rd16], %f515;
	membar.gl;
	atom.global.add.f32 	%f35, [%rd16], %f515;
	membar.gl;
	atom.global.add.f32 	%f36, [%rd16], %f515;
	membar.gl;
	atom.global.add.f32 	%f37, [%rd16], %f515;
	membar.gl;
	atom.global.add.f32 	%f38, [%rd16], %f515;
	membar.gl;
	atom.global.add.f32 	%f39, [%rd16], %f515;
	membar.gl;
	atom.global.add.f32 	%f40, [%rd16], %f515;
	membar.gl;
	atom.global.add.f32 	%f41, [%rd16], %f515;
	membar.gl;
	atom.global.add.f32 	%f42, [%rd16], %f515;
	membar.gl;
	atom.global.add.f32 	%f43, [%rd16], %f515;
	membar.gl;
	atom.global.add.f32 	%f44, [%rd16], %f515;
	membar.gl;
	atom.global.add.f32 	%f45, [%rd16], %f515;
	membar.gl;
	atom.global.add.f32 	%f46, [%rd16], %f515;
	membar.gl;
	atom.global.add.f32 	%f47, [%rd16], %f515;
	membar.gl;
	atom.global.add.f32 	%f48, [%rd16], %f515;
	membar.gl;
	atom.global.add.f32 	%f49, [%rd16], %f515;
	membar.gl;
	atom.global.add.f32 	%f50, [%rd16], %f515;
	membar.gl;
	atom.global.add.f32 	%f51, [%rd16], %f515;
	membar.gl;
	atom.global.add.f32 	%f52, [%rd16], %f515;
	membar.gl;
	atom.global.add.f32 	%f53, [%rd16], %f515;
	membar.gl;
	atom.global.add.f32 	%f54, [%rd16], %f515;
	membar.gl;
	atom.global.add.f32 	%f55, [%rd16], %f515;
	membar.gl;
	atom.global.add.f32 	%f56, [%rd16], %f515;
	membar.gl;
	atom.global.add.f32 	%f57, [%rd16], %f515;
	membar.gl;
	atom.global.add.f32 	%f58, [%rd16], %f515;
	membar.gl;
	atom.global.add.f32 	%f59, [%rd16], %f515;
	membar.gl;
	atom.global.add.f32 	%f60, [%rd16], %f515;
	membar.gl;
	atom.global.add.f32 	%f61, [%rd16], %f515;
	membar.gl;
	atom.global.add.f32 	%f62, [%rd16], %f515;
	membar.gl;
	atom.global.add.f32 	%f63, [%rd16], %f515;
	membar.gl;
	atom.global.add.f32 	%f64, [%rd16], %f515;
	membar.gl;
	atom.global.add.f32 	%f65, [%rd16], %f515;
	membar.gl;
	atom.global.add.f32 	%f66, [%rd16], %f515;
	membar.gl;
	atom.global.add.f32 	%f67, [%rd16], %f515;
	membar.gl;
	atom.global.add.f32 	%f68, [%rd16], %f515;
	membar.gl;
	atom.global.add.f32 	%f69, [%rd16], %f515;
	membar.gl;
	atom.global.add.f32 	%f70, [%rd16], %f515;
	membar.gl;
	atom.global.add.f32 	%f71, [%rd16], %f515;
	membar.gl;
	atom.global.add.f32 	%f72, [%rd16], %f515;
	membar.gl;
	atom.global.add.f32 	%f73, [%rd16], %f515;
	membar.gl;
	atom.global.add.f32 	%f74, [%rd16], %f515;
	membar.gl;
	atom.global.add.f32 	%f75, [%rd16], %f515;
	membar.gl;
	atom.global.add.f32 	%f76, [%rd16], %f515;
	membar.gl;
	atom.global.add.f32 	%f77, [%rd16], %f515;
	membar.gl;
	atom.global.add.f32 	%f78, [%rd16], %f515;
	membar.gl;
	atom.global.add.f32 	%f79, [%rd16], %f515;
	membar.gl;
	atom.global.add.f32 	%f80, [%rd16], %f515;
	membar.gl;
	atom.global.add.f32 	%f81, [%rd16], %f515;
	membar.gl;
	atom.global.add.f32 	%f82, [%rd16], %f515;
	membar.gl;
	atom.global.add.f32 	%f83, [%rd16], %f515;
	membar.gl;
	atom.global.add.f32 	%f84, [%rd16], %f515;
	membar.gl;
	atom.global.add.f32 	%f85, [%rd16], %f515;
	membar.gl;
	atom.global.add.f32 	%f86, [%rd16], %f515;
	membar.gl;
	atom.global.add.f32 	%f87, [%rd16], %f515;
	membar.gl;
	atom.global.add.f32 	%f88, [%rd16], %f515;
	membar.gl;
	atom.global.add.f32 	%f89, [%rd16], %f515;
	membar.gl;
	atom.global.add.f32 	%f90, [%rd16], %f515;
	membar.gl;
	atom.global.add.f32 	%f91, [%rd16], %f515;
	membar.gl;
	atom.global.add.f32 	%f92, [%rd16], %f515;
	membar.gl;
	atom.global.add.f32 	%f93, [%rd16], %f515;
	membar.gl;
	atom.global.add.f32 	%f94, [%rd16], %f515;
	membar.gl;
	atom.global.add.f32 	%f95, [%rd16], %f515;
	membar.gl;
	atom.global.add.f32 	%f96, [%rd16], %f515;
	membar.gl;
	atom.global.add.f32 	%f97, [%rd16], %f515;
	membar.gl;
	atom.global.add.f32 	%f98, [%rd16], %f515;
	membar.gl;
	atom.global.add.f32 	%f99, [%rd16], %f515;
	membar.gl;
	atom.global.add.f32 	%f100, [%rd16], %f515;
	membar.gl;
	atom.global.add.f32 	%f101, [%rd16], %f515;
	membar.gl;
	atom.global.add.f32 	%f102, [%rd16], %f515;
	membar.gl;
	atom.global.add.f32 	%f103, [%rd16], %f515;
	membar.gl;
	atom.global.add.f32 	%f104, [%rd16], %f515;
	membar.gl;
	atom.global.add.f32 	%f105, [%rd16], %f515;
	membar.gl;
	atom.global.add.f32 	%f106, [%rd16], %f515;
	membar.gl;
	atom.global.add.f32 	%f107, [%rd16], %f515;
	membar.gl;
	atom.global.add.f32 	%f108, [%rd16], %f515;
	membar.gl;
	atom.global.add.f32 	%f109, [%rd16], %f515;
	membar.gl;
	atom.global.add.f32 	%f110, [%rd16], %f515;
	membar.gl;
	atom.global.add.f32 	%f111, [%rd16], %f515;
	membar.gl;
	atom.global.add.f32 	%f112, [%rd16], %f515;
	membar.gl;
	atom.global.add.f32 	%f113, [%rd16], %f515;
	membar.gl;
	atom.global.add.f32 	%f114, [%rd16], %f515;
	membar.gl;
	atom.global.add.f32 	%f115, [%rd16], %f515;
	membar.gl;
	atom.global.add.f32 	%f116, [%rd16], %f515;
	membar.gl;
	atom.global.add.f32 	%f117, [%rd16], %f515;
	membar.gl;
	atom.global.add.f32 	%f118, [%rd16], %f515;
	membar.gl;
	atom.global.add.f32 	%f119, [%rd16], %f515;
	membar.gl;
	atom.global.add.f32 	%f120, [%rd16], %f515;
	membar.gl;
	atom.global.add.f32 	%f121, [%rd16], %f515;
	membar.gl;
	atom.global.add.f32 	%f122, [%rd16], %f515;
	membar.gl;
	atom.global.add.f32 	%f123, [%rd16], %f515;
	membar.gl;
	atom.global.add.f32 	%f124, [%rd16], %f515;
	membar.gl;
	atom.global.add.f32 	%f125, [%rd16], %f515;
	membar.gl;
	atom.global.add.f32 	%f126, [%rd16], %f515;
	membar.gl;
	atom.global.add.f32 	%f127, [%rd16], %f515;
	membar.gl;
	atom.global.add.f32 	%f128, [%rd16], %f515;
	membar.gl;
	atom.global.add.f32 	%f129, [%rd16], %f515;
	membar.gl;
	atom.global.add.f32 	%f130, [%rd16], %f515;
	membar.gl;
	atom.global.add.f32 	%f131, [%rd16], %f515;
	membar.gl;
	atom.global.add.f32 	%f132, [%rd16], %f515;
	membar.gl;
	atom.global.add.f32 	%f133, [%rd16], %f515;
	membar.gl;
	atom.global.add.f32 	%f134, [%rd16], %f515;
	membar.gl;
	atom.global.add.f32 	%f135, [%rd16], %f515;
	membar.gl;
	atom.global.add.f32 	%f136, [%rd16], %f515;
	membar.gl;
	atom.global.add.f32 	%f137, [%rd16], %f515;
	membar.gl;
	atom.global.add.f32 	%f138, [%rd16], %f515;
	membar.gl;
	atom.global.add.f32 	%f139, [%rd16], %f515;
	membar.gl;
	atom.global.add.f32 	%f140, [%rd16], %f515;
	membar.gl;
	atom.global.add.f32 	%f141, [%rd16], %f515;
	membar.gl;
	atom.global.add.f32 	%f142, [%rd16], %f515;
	membar.gl;
	atom.global.add.f32 	%f143, [%rd16], %f515;
	membar.gl;
	atom.global.add.f32 	%f144, [%rd16], %f515;
	membar.gl;
	atom.global.add.f32 	%f145, [%rd16], %f515;
	membar.gl;
	atom.global.add.f32 	%f146, [%rd16], %f515;
	membar.gl;
	atom.global.add.f32 	%f147, [%rd16], %f515;
	membar.gl;
	atom.global.add.f32 	%f148, [%rd16], %f515;
	membar.gl;
	atom.global.add.f32 	%f149, [%rd16], %f515;
	membar.gl;
	atom.global.add.f32 	%f150, [%rd16], %f515;
	membar.gl;
	atom.global.add.f32 	%f151, [%rd16], %f515;
	membar.gl;
	atom.global.add.f32 	%f152, [%rd16], %f515;
	membar.gl;
	atom.global.add.f32 	%f153, [%rd16], %f515;
	membar.gl;
	atom.global.add.f32 	%f154, [%rd16], %f515;
	membar.gl;
	atom.global.add.f32 	%f155, [%rd16], %f515;
	membar.gl;
	atom.global.add.f32 	%f156, [%rd16], %f515;
	membar.gl;
	atom.global.add.f32 	%f157, [%rd16], %f515;
	membar.gl;
	atom.global.add.f32 	%f158, [%rd16], %f515;
	membar.gl;
	atom.global.add.f32 	%f159, [%rd16], %f515;
	membar.gl;
	atom.global.add.f32 	%f160, [%rd16], %f515;
	membar.gl;
	atom.global.add.f32 	%f161, [%rd16], %f515;
	membar.gl;
	atom.global.add.f32 	%f162, [%rd16], %f515;
	membar.gl;
	atom.global.add.f32 	%f163, [%rd16], %f515;
	membar.gl;
	atom.global.add.f32 	%f164, [%rd16], %f515;
	membar.gl;
	atom.global.add.f32 	%f165, [%rd16], %f515;
	membar.gl;
	atom.global.add.f32 	%f166, [%rd16], %f515;
	membar.gl;
	atom.global.add.f32 	%f167, [%rd16], %f515;
	membar.gl;
	atom.global.add.f32 	%f168, [%rd16], %f515;
	membar.gl;
	atom.global.add.f32 	%f169, [%rd16], %f515;
	membar.gl;
	atom.global.add.f32 	%f170, [%rd16], %f515;
	membar.gl;
	atom.global.add.f32 	%f171, [%rd16], %f515;
	membar.gl;
	atom.global.add.f32 	%f172, [%rd16], %f515;
	membar.gl;
	atom.global.add.f32 	%f173, [%rd16], %f515;
	membar.gl;
	atom.global.add.f32 	%f174, [%rd16], %f515;
	membar.gl;
	atom.global.add.f32 	%f175, [%rd16], %f515;
	membar.gl;
	atom.global.add.f32 	%f176, [%rd16], %f515;
	membar.gl;
	atom.global.add.f32 	%f177, [%rd16], %f515;
	membar.gl;
	atom.global.add.f32 	%f178, [%rd16], %f515;
	membar.gl;
	atom.global.add.f32 	%f179, [%rd16], %f515;
	membar.gl;
	atom.global.add.f32 	%f180, [%rd16], %f515;
	membar.gl;
	atom.global.add.f32 	%f181, [%rd16], %f515;
	membar.gl;
	atom.global.add.f32 	%f182, [%rd16], %f515;
	membar.gl;
	atom.global.add.f32 	%f183, [%rd16], %f515;
	membar.gl;
	atom.global.add.f32 	%f184, [%rd16], %f515;
	membar.gl;
	atom.global.add.f32 	%f185, [%rd16], %f515;
	membar.gl;
	atom.global.add.f32 	%f186, [%rd16], %f515;
	membar.gl;
	atom.global.add.f32 	%f187, [%rd16], %f515;
	membar.gl;
	atom.global.add.f32 	%f188, [%rd16], %f515;
	membar.gl;
	atom.global.add.f32 	%f189, [%rd16], %f515;
	membar.gl;
	atom.global.add.f32 	%f190, [%rd16], %f515;
	membar.gl;
	atom.global.add.f32 	%f191, [%rd16], %f515;
	membar.gl;
	atom.global.add.f32 	%f192, [%rd16], %f515;
	membar.gl;
	atom.global.add.f32 	%f193, [%rd16], %f515;
	membar.gl;
	atom.global.add.f32 	%f194, [%rd16], %f515;
	membar.gl;
	atom.global.add.f32 	%f195, [%rd16], %f515;
	membar.gl;
	atom.global.add.f32 	%f196, [%rd16], %f515;
	membar.gl;
	atom.global.add.f32 	%f197, [%rd16], %f515;
	membar.gl;
	atom.global.add.f32 	%f198, [%rd16], %f515;
	membar.gl;
	atom.global.add.f32 	%f199, [%rd16], %f515;
	membar.gl;
	atom.global.add.f32 	%f200, [%rd16], %f515;
	membar.gl;
	atom.global.add.f32 	%f201, [%rd16], %f515;
	membar.gl;
	atom.global.add.f32 	%f202, [%rd16], %f515;
	membar.gl;
	atom.global.add.f32 	%f203, [%rd16], %f515;
	membar.gl;
	atom.global.add.f32 	%f204, [%rd16], %f515;
	membar.gl;
	atom.global.add.f32 	%f205, [%rd16], %f515;
	membar.gl;
	atom.global.add.f32 	%f206, [%rd16], %f515;
	membar.gl;
	atom.global.add.f32 	%f207, [%rd16], %f515;
	membar.gl;
	atom.global.add.f32 	%f208, [%rd16], %f515;
	membar.gl;
	atom.global.add.f32 	%f209, [%rd16], %f515;
	membar.gl;
	atom.global.add.f32 	%f210, [%rd16], %f515;
	membar.gl;
	atom.global.add.f32 	%f211, [%rd16], %f515;
	membar.gl;
	atom.global.add.f32 	%f212, [%rd16], %f515;
	membar.gl;
	atom.global.add.f32 	%f213, [%rd16], %f515;
	membar.gl;
	atom.global.add.f32 	%f214, [%rd16], %f515;
	membar.gl;
	atom.global.add.f32 	%f215, [%rd16], %f515;
	membar.gl;
	atom.global.add.f32 	%f216, [%rd16], %f515;
	membar.gl;
	atom.global.add.f32 	%f217, [%rd16], %f515;
	membar.gl;
	atom.global.add.f32 	%f218, [%rd16], %f515;
	membar.gl;
	atom.global.add.f32 	%f219, [%rd16], %f515;
	membar.gl;
	atom.global.add.f32 	%f220, [%rd16], %f515;
	membar.gl;
	atom.global.add.f32 	%f221, [%rd16], %f515;
	membar.gl;
	atom.global.add.f32 	%f222, [%rd16], %f515;
	membar.gl;
	atom.global.add.f32 	%f223, [%rd16], %f515;
	membar.gl;
	atom.global.add.f32 	%f224, [%rd16], %f515;
	membar.gl;
	atom.global.add.f32 	%f225, [%rd16], %f515;
	membar.gl;
	atom.global.add.f32 	%f226, [%rd16], %f515;
	membar.gl;
	atom.global.add.f32 	%f227, [%rd16], %f515;
	membar.gl;
	atom.global.add.f32 	%f228, [%rd16], %f515;
	membar.gl;
	atom.global.add.f32 	%f229, [%rd16], %f515;
	membar.gl;
	atom.global.add.f32 	%f230, [%rd16], %f515;
	membar.gl;
	atom.global.add.f32 	%f231, [%rd16], %f515;
	membar.gl;
	atom.global.add.f32 	%f232, [%rd16], %f515;
	membar.gl;
	atom.global.add.f32 	%f233, [%rd16], %f515;
	membar.gl;
	atom.global.add.f32 	%f234, [%rd16], %f515;
	membar.gl;
	atom.global.add.f32 	%f235, [%rd16], %f515;
	membar.gl;
	atom.global.add.f32 	%f236, [%rd16], %f515;
	membar.gl;
	atom.global.add.f32 	%f237, [%rd16], %f515;
	membar.gl;
	atom.global.add.f32 	%f238, [%rd16], %f515;
	membar.gl;
	atom.global.add.f32 	%f239, [%rd16], %f515;
	membar.gl;
	atom.global.add.f32 	%f240, [%rd16], %f515;
	membar.gl;
	atom.global.add.f32 	%f241, [%rd16], %f515;
	membar.gl;
	atom.global.add.f32 	%f242, [%rd16], %f515;
	membar.gl;
	atom.global.add.f32 	%f243, [%rd16], %f515;
	membar.gl;
	atom.global.add.f32 	%f244, [%rd16], %f515;
	membar.gl;
	atom.global.add.f32 	%f245, [%rd16], %f515;
	membar.gl;
	atom.global.add.f32 	%f246, [%rd16], %f515;
	membar.gl;
	atom.global.add.f32 	%f247, [%rd16], %f515;
	membar.gl;
	atom.global.add.f32 	%f248, [%rd16], %f515;
	membar.gl;
	atom.global.add.f32 	%f249, [%rd16], %f515;
	membar.gl;
	atom.global.add.f32 	%f250, [%rd16], %f515;
	membar.gl;
	atom.global.add.f32 	%f251, [%rd16], %f515;
	membar.gl;
	atom.global.add.f32 	%f252, [%rd16], %f515;
	membar.gl;
	atom.global.add.f32 	%f253, [%rd16], %f515;
	membar.gl;
	atom.global.add.f32 	%f254, [%rd16], %f515;
	membar.gl;
	atom.global.add.f32 	%f255, [%rd16], %f515;
	membar.gl;
	atom.global.add.f32 	%f256, [%rd16], %f515;
	membar.gl;
	atom.global.add.f32 	%f257, [%rd16], %f515;
	membar.gl;
	atom.global.add.f32 	%f258, [%rd16], %f515;
	membar.gl;
	atom.global.add.f32 	%f259, [%rd16], %f515;
	membar.gl;
	atom.global.add.f32 	%f260, [%rd16], %f515;
	membar.gl;
	atom.global.add.f32 	%f261, [%rd16], %f515;
	membar.gl;
	atom.global.add.f32 	%f262, [%rd16], %f515;
	membar.gl;
	atom.global.add.f32 	%f263, [%rd16], %f515;
	membar.gl;
	atom.global.add.f32 	%f264, [%rd16], %f515;
	membar.gl;
	atom.global.add.f32 	%f265, [%rd16], %f515;
	membar.gl;
	atom.global.add.f32 	%f266, [%rd16], %f515;
	membar.gl;
	atom.global.add.f32 	%f267, [%rd16], %f515;
	membar.gl;
	atom.global.add.f32 	%f268, [%rd16], %f515;
	membar.gl;
	atom.global.add.f32 	%f269, [%rd16], %f515;
	membar.gl;
	atom.global.add.f32 	%f270, [%rd16], %f515;
	membar.gl;
	atom.global.add.f32 	%f271, [%rd16], %f515;
	membar.gl;
	atom.global.add.f32 	%f272, [%rd16], %f515;
	membar.gl;
	atom.global.add.f32 	%f273, [%rd16], %f515;
	membar.gl;
	atom.global.add.f32 	%f274, [%rd16], %f515;
	membar.gl;
	atom.global.add.f32 	%f275, [%rd16], %f515;
	membar.gl;
	atom.global.add.f32 	%f276, [%rd16], %f515;
	membar.gl;
	atom.global.add.f32 	%f277, [%rd16], %f515;
	membar.gl;
	atom.global.add.f32 	%f278, [%rd16], %f515;
	membar.gl;
	atom.global.add.f32 	%f279, [%rd16], %f515;
	membar.gl;
	atom.global.add.f32 	%f280, [%rd16], %f515;
	membar.gl;
	atom.global.add.f32 	%f281, [%rd16], %f515;
	membar.gl;
	atom.global.add.f32 	%f282, [%rd16], %f515;
	membar.gl;
	atom.global.add.f32 	%f283, [%rd16], %f515;
	membar.gl;
	atom.global.add.f32 	%f284, [%rd16], %f515;
	membar.gl;
	atom.global.add.f32 	%f285, [%rd16], %f515;
	membar.gl;
	atom.global.add.f32 	%f286, [%rd16], %f515;
	membar.gl;
	atom.global.add.f32 	%f287, [%rd16], %f515;
	membar.gl;
	atom.global.add.f32 	%f288, [%rd16], %f515;
	membar.gl;
	atom.global.add.f32 	%f289, [%rd16], %f515;
	membar.gl;
	atom.global.add.f32 	%f290, [%rd16], %f515;
	membar.gl;
	atom.global.add.f32 	%f291, [%rd16], %f515;
	membar.gl;
	atom.global.add.f32 	%f292, [%rd16], %f515;
	membar.gl;
	atom.global.add.f32 	%f293, [%rd16], %f515;
	membar.gl;
	atom.global.add.f32 	%f294, [%rd16], %f515;
	membar.gl;
	atom.global.add.f32 	%f295, [%rd16], %f515;
	membar.gl;
	atom.global.add.f32 	%f296, [%rd16], %f515;
	membar.gl;
	atom.global.add.f32 	%f297, [%rd16], %f515;
	membar.gl;
	atom.global.add.f32 	%f298, [%rd16], %f515;
	membar.gl;
	atom.global.add.f32 	%f299, [%rd16], %f515;
	membar.gl;
	atom.global.add.f32 	%f300, [%rd16], %f515;
	membar.gl;
	atom.global.add.f32 	%f301, [%rd16], %f515;
	membar.gl;
	atom.global.add.f32 	%f302, [%rd16], %f515;
	membar.gl;
	atom.global.add.f32 	%f303, [%rd16], %f515;
	membar.gl;
	atom.global.add.f32 	%f304, [%rd16], %f515;
	membar.gl;
	atom.global.add.f32 	%f305, [%rd16], %f515;
	membar.gl;
	atom.global.add.f32 	%f306, [%rd16], %f515;
	membar.gl;
	atom.global.add.f32 	%f307, [%rd16], %f515;
	membar.gl;
	atom.global.add.f32 	%f308, [%rd16], %f515;
	membar.gl;
	atom.global.add.f32 	%f309, [%rd16], %f515;
	membar.gl;
	atom.global.add.f32 	%f310, [%rd16], %f515;
	membar.gl;
	atom.global.add.f32 	%f311, [%rd16], %f515;
	membar.gl;
	atom.global.add.f32 	%f312, [%rd16], %f515;
	membar.gl;
	atom.global.add.f32 	%f313, [%rd16], %f515;
	membar.gl;
	atom.global.add.f32 	%f314, [%rd16], %f515;
	membar.gl;
	atom.global.add.f32 	%f315, [%rd16], %f515;
	membar.gl;
	atom.global.add.f32 	%f316, [%rd16], %f515;
	membar.gl;
	atom.global.add.f32 	%f317, [%rd16], %f515;
	membar.gl;
	atom.global.add.f32 	%f318, [%rd16], %f515;
	membar.gl;
	atom.global.add.f32 	%f319, [%rd16], %f515;
	membar.gl;
	atom.global.add.f32 	%f320, [%rd16], %f515;
	membar.gl;
	atom.global.add.f32 	%f321, [%rd16], %f515;
	membar.gl;
	atom.global.add.f32 	%f322, [%rd16], %f515;
	membar.gl;
	atom.global.add.f32 	%f323, [%rd16], %f515;
	membar.gl;
	atom.global.add.f32 	%f324, [%rd16], %f515;
	membar.gl;
	atom.global.add.f32 	%f325, [%rd16], %f515;
	membar.gl;
	atom.global.add.f32 	%f326, [%rd16], %f515;
	membar.gl;
	atom.global.add.f32 	%f327, [%rd16], %f515;
	membar.gl;
	atom.global.add.f32 	%f328, [%rd16], %f515;
	membar.gl;
	atom.global.add.f32 	%f329, [%rd16], %f515;
	membar.gl;
	atom.global.add.f32 	%f330, [%rd16], %f515;
	membar.gl;
	atom.global.add.f32 	%f331, [%rd16], %f515;
	membar.gl;
	atom.global.add.f32 	%f332, [%rd16], %f515;
	membar.gl;
	atom.global.add.f32 	%f333, [%rd16], %f515;
	membar.gl;
	atom.global.add.f32 	%f334, [%rd16], %f515;
	membar.gl;
	atom.global.add.f32 	%f335, [%rd16], %f515;
	membar.gl;
	atom.global.add.f32 	%f336, [%rd16], %f515;
	membar.gl;
	atom.global.add.f32 	%f337, [%rd16], %f515;
	membar.gl;
	atom.global.add.f32 	%f338, [%rd16], %f515;
	membar.gl;
	atom.global.add.f32 	%f339, [%rd16], %f515;
	membar.gl;
	atom.global.add.f32 	%f340, [%rd16], %f515;
	membar.gl;
	atom.global.add.f32 	%f341, [%rd16], %f515;
	membar.gl;
	atom.global.add.f32 	%f342, [%rd16], %f515;
	membar.gl;
	atom.global.add.f32 	%f343, [%rd16], %f515;
	membar.gl;
	atom.global.add.f32 	%f344, [%rd16], %f515;
	membar.gl;
	atom.global.add.f32 	%f345, [%rd16], %f515;
	membar.gl;
	atom.global.add.f32 	%f346, [%rd16], %f515;
	membar.gl;
	atom.global.add.f32 	%f347, [%rd16], %f515;
	membar.gl;
	atom.global.add.f32 	%f348, [%rd16], %f515;
	membar.gl;
	atom.global.add.f32 	%f349, [%rd16], %f515;
	membar.gl;
	atom.global.add.f32 	%f350, [%rd16], %f515;
	membar.gl;
	atom.global.add.f32 	%f351, [%rd16], %f515;
	membar.gl;
	atom.global.add.f32 	%f352, [%rd16], %f515;
	membar.gl;
	atom.global.add.f32 	%f353, [%rd16], %f515;
	membar.gl;
	atom.global.add.f32 	%f354, [%rd16], %f515;
	membar.gl;
	atom.global.add.f32 	%f355, [%rd16], %f515;
	membar.gl;
	atom.global.add.f32 	%f356, [%rd16], %f515;
	membar.gl;
	atom.global.add.f32 	%f357, [%rd16], %f515;
	membar.gl;
	atom.global.add.f32 	%f358, [%rd16], %f515;
	membar.gl;
	atom.global.add.f32 	%f359, [%rd16], %f515;
	membar.gl;
	atom.global.add.f32 	%f360, [%rd16], %f515;
	membar.gl;
	atom.global.add.f32 	%f361, [%rd16], %f515;
	membar.gl;
	atom.global.add.f32 	%f362, [%rd16], %f515;
	membar.gl;
	atom.global.add.f32 	%f363, [%rd16], %f515;
	membar.gl;
	atom.global.add.f32 	%f364, [%rd16], %f515;
	membar.gl;
	atom.global.add.f32 	%f365, [%rd16], %f515;
	membar.gl;
	atom.global.add.f32 	%f366, [%rd16], %f515;
	membar.gl;
	atom.global.add.f32 	%f367, [%rd16], %f515;
	membar.gl;
	atom.global.add.f32 	%f368, [%rd16], %f515;
	membar.gl;
	atom.global.add.f32 	%f369, [%rd16], %f515;
	membar.gl;
	atom.global.add.f32 	%f370, [%rd16], %f515;
	membar.gl;
	atom.global.add.f32 	%f371, [%rd16], %f515;
	membar.gl;
	atom.global.add.f32 	%f372, [%rd16], %f515;
	membar.gl;
	atom.global.add.f32 	%f373, [%rd16], %f515;
	membar.gl;
	atom.global.add.f32 	%f374, [%rd16], %f515;
	membar.gl;
	atom.global.add.f32 	%f375, [%rd16], %f515;
	membar.gl;
	atom.global.add.f32 	%f376, [%rd16], %f515;
	membar.gl;
	atom.global.add.f32 	%f377, [%rd16], %f515;
	membar.gl;
	atom.global.add.f32 	%f378, [%rd16], %f515;
	membar.gl;
	atom.global.add.f32 	%f379, [%rd16], %f515;
	membar.gl;
	atom.global.add.f32 	%f380, [%rd16], %f515;
	membar.gl;
	atom.global.add.f32 	%f381, [%rd16], %f515;
	membar.gl;
	atom.global.add.f32 	%f382, [%rd16], %f515;
	membar.gl;
	atom.global.add.f32 	%f383, [%rd16], %f515;
	membar.gl;
	atom.global.add.f32 	%f384, [%rd16], %f515;
	membar.gl;
	atom.global.add.f32 	%f385, [%rd16], %f515;
	membar.gl;
	atom.global.add.f32 	%f386, [%rd16], %f515;
	membar.gl;
	atom.global.add.f32 	%f387, [%rd16], %f515;
	membar.gl;
	atom.global.add.f32 	%f388, [%rd16], %f515;
	membar.gl;
	atom.global.add.f32 	%f389, [%rd16], %f515;
	membar.gl;
	atom.global.add.f32 	%f390, [%rd16], %f515;
	membar.gl;
	atom.global.add.f32 	%f391, [%rd16], %f515;
	membar.gl;
	atom.global.add.f32 	%f392, [%rd16], %f515;
	membar.gl;
	atom.global.add.f32 	%f393, [%rd16], %f515;
	membar.gl;
	atom.global.add.f32 	%f394, [%rd16], %f515;
	membar.gl;
	atom.global.add.f32 	%f395, [%rd16], %f515;
	membar.gl;
	atom.global.add.f32 	%f396, [%rd16], %f515;
	membar.gl;
	atom.global.add.f32 	%f397, [%rd16], %f515;
	membar.gl;
	atom.global.add.f32 	%f398, [%rd16], %f515;
	membar.gl;
	atom.global.add.f32 	%f399, [%rd16], %f515;
	membar.gl;
	atom.global.add.f32 	%f400, [%rd16], %f515;
	membar.gl;
	atom.global.add.f32 	%f401, [%rd16], %f515;
	membar.gl;
	atom.global.add.f32 	%f402, [%rd16], %f515;
	membar.gl;
	atom.global.add.f32 	%f403, [%rd16], %f515;
	membar.gl;
	atom.global.add.f32 	%f404, [%rd16], %f515;
	membar.gl;
	atom.global.add.f32 	%f405, [%rd16], %f515;
	membar.gl;
	atom.global.add.f32 	%f406, [%rd16], %f515;
	membar.gl;
	atom.global.add.f32 	%f407, [%rd16], %f515;
	membar.gl;
	atom.global.add.f32 	%f408, [%rd16], %f515;
	membar.gl;
	atom.global.add.f32 	%f409, [%rd16], %f515;
	membar.gl;
	atom.global.add.f32 	%f410, [%rd16], %f515;
	membar.gl;
	atom.global.add.f32 	%f411, [%rd16], %f515;
	membar.gl;
	atom.global.add.f32 	%f412, [%rd16], %f515;
	membar.gl;
	atom.global.add.f32 	%f413, [%rd16], %f515;
	membar.gl;
	atom.global.add.f32 	%f414, [%rd16], %f515;
	membar.gl;
	atom.global.add.f32 	%f415, [%rd16], %f515;
	membar.gl;
	atom.global.add.f32 	%f416, [%rd16], %f515;
	membar.gl;
	atom.global.add.f32 	%f417, [%rd16], %f515;
	membar.gl;
	atom.global.add.f32 	%f418, [%rd16], %f515;
	membar.gl;
	atom.global.add.f32 	%f419, [%rd16], %f515;
	membar.gl;
	atom.global.add.f32 	%f420, [%rd16], %f515;
	membar.gl;
	atom.global.add.f32 	%f421, [%rd16], %f515;
	membar.gl;
	atom.global.add.f32 	%f422, [%rd16], %f515;
	membar.gl;
	atom.global.add.f32 	%f423, [%rd16], %f515;
	membar.gl;
	atom.global.add.f32 	%f424, [%rd16], %f515;
	membar.gl;
	atom.global.add.f32 	%f425, [%rd16], %f515;
	membar.gl;
	atom.global.add.f32 	%f426, [%rd16], %f515;
	membar.gl;
	atom.global.add.f32 	%f427, [%rd16], %f515;
	membar.gl;
	atom.global.add.f32 	%f428, [%rd16], %f515;
	membar.gl;
	atom.global.add.f32 	%f429, [%rd16], %f515;
	membar.gl;
	atom.global.add.f32 	%f430, [%rd16], %f515;
	membar.gl;
	atom.global.add.f32 	%f431, [%rd16], %f515;
	membar.gl;
	atom.global.add.f32 	%f432, [%rd16], %f515;
	membar.gl;
	atom.global.add.f32 	%f433, [%rd16], %f515;
	membar.gl;
	atom.global.add.f32 	%f434, [%rd16], %f515;
	membar.gl;
	atom.global.add.f32 	%f435, [%rd16], %f515;
	membar.gl;
	atom.global.add.f32 	%f436, [%rd16], %f515;
	membar.gl;
	atom.global.add.f32 	%f437, [%rd16], %f515;
	membar.gl;
	atom.global.add.f32 	%f438, [%rd16], %f515;
	membar.gl;
	atom.global.add.f32 	%f439, [%rd16], %f515;
	membar.gl;
	atom.global.add.f32 	%f440, [%rd16], %f515;
	membar.gl;
	atom.global.add.f32 	%f441, [%rd16], %f515;
	membar.gl;
	atom.global.add.f32 	%f442, [%rd16], %f515;
	membar.gl;
	atom.global.add.f32 	%f443, [%rd16], %f515;
	membar.gl;
	atom.global.add.f32 	%f444, [%rd16], %f515;
	membar.gl;
	atom.global.add.f32 	%f445, [%rd16], %f515;
	membar.gl;
	atom.global.add.f32 	%f446, [%rd16], %f515;
	membar.gl;
	atom.global.add.f32 	%f447, [%rd16], %f515;
	membar.gl;
	atom.global.add.f32 	%f448, [%rd16], %f515;
	membar.gl;
	atom.global.add.f32 	%f449, [%rd16], %f515;
	membar.gl;
	atom.global.add.f32 	%f450, [%rd16], %f515;
	membar.gl;
	atom.global.add.f32 	%f451, [%rd16], %f515;
	membar.gl;
	atom.global.add.f32 	%f452, [%rd16], %f515;
	membar.gl;
	atom.global.add.f32 	%f453, [%rd16], %f515;
	membar.gl;
	atom.global.add.f32 	%f454, [%rd16], %f515;
	membar.gl;
	atom.global.add.f32 	%f455, [%rd16], %f515;
	membar.gl;
	atom.global.add.f32 	%f456, [%rd16], %f515;
	membar.gl;
	atom.global.add.f32 	%f457, [%rd16], %f515;
	membar.gl;
	atom.global.add.f32 	%f458, [%rd16], %f515;
	membar.gl;
	atom.global.add.f32 	%f459, [%rd16], %f515;
	membar.gl;
	atom.global.add.f32 	%f460, [%rd16], %f515;
	membar.gl;
	atom.global.add.f32 	%f461, [%rd16], %f515;
	membar.gl;
	atom.global.add.f32 	%f462, [%rd16], %f515;
	membar.gl;
	atom.global.add.f32 	%f463, [%rd16], %f515;
	membar.gl;
	atom.global.add.f32 	%f464, [%rd16], %f515;
	membar.gl;
	atom.global.add.f32 	%f465, [%rd16], %f515;
	membar.gl;
	atom.global.add.f32 	%f466, [%rd16], %f515;
	membar.gl;
	atom.global.add.f32 	%f467, [%rd16], %f515;
	membar.gl;
	atom.global.add.f32 	%f468, [%rd16], %f515;
	membar.gl;
	atom.global.add.f32 	%f469, [%rd16], %f515;
	membar.gl;
	atom.global.add.f32 	%f470, [%rd16], %f515;
	membar.gl;
	atom.global.add.f32 	%f471, [%rd16], %f515;
	membar.gl;
	atom.global.add.f32 	%f472, [%rd16], %f515;
	membar.gl;
	atom.global.add.f32 	%f473, [%rd16], %f515;
	membar.gl;
	atom.global.add.f32 	%f474, [%rd16], %f515;
	membar.gl;
	atom.global.add.f32 	%f475, [%rd16], %f515;
	membar.gl;
	atom.global.add.f32 	%f476, [%rd16], %f515;
	membar.gl;
	atom.global.add.f32 	%f477, [%rd16], %f515;
	membar.gl;
	atom.global.add.f32 	%f478, [%rd16], %f515;
	membar.gl;
	atom.global.add.f32 	%f479, [%rd16], %f515;
	membar.gl;
	atom.global.add.f32 	%f480, [%rd16], %f515;
	membar.gl;
	atom.global.add.f32 	%f481, [%rd16], %f515;
	membar.gl;
	atom.global.add.f32 	%f482, [%rd16], %f515;
	membar.gl;
	atom.global.add.f32 	%f483, [%rd16], %f515;
	membar.gl;
	atom.global.add.f32 	%f484, [%rd16], %f515;
	membar.gl;
	atom.global.add.f32 	%f485, [%rd16], %f515;
	membar.gl;
	atom.global.add.f32 	%f486, [%rd16], %f515;
	membar.gl;
	atom.global.add.f32 	%f487, [%rd16], %f515;
	membar.gl;
	atom.global.add.f32 	%f488, [%rd16], %f515;
	membar.gl;
	atom.global.add.f32 	%f489, [%rd16], %f515;
	membar.gl;
	atom.global.add.f32 	%f490, [%rd16], %f515;
	membar.gl;
	atom.global.add.f32 	%f491, [%rd16], %f515;
	membar.gl;
	atom.global.add.f32 	%f492, [%rd16], %f515;
	membar.gl;
	atom.global.add.f32 	%f493, [%rd16], %f515;
	membar.gl;
	atom.global.add.f32 	%f494, [%rd16], %f515;
	membar.gl;
	atom.global.add.f32 	%f495, [%rd16], %f515;
	membar.gl;
	atom.global.add.f32 	%f496, [%rd16], %f515;
	membar.gl;
	atom.global.add.f32 	%f497, [%rd16], %f515;
	membar.gl;
	atom.global.add.f32 	%f498, [%rd16], %f515;
	membar.gl;
	atom.global.add.f32 	%f499, [%rd16], %f515;
	membar.gl;
	atom.global.add.f32 	%f500, [%rd16], %f515;
	membar.gl;
	atom.global.add.f32 	%f501, [%rd16], %f515;
	membar.gl;
	atom.global.add.f32 	%f502, [%rd16], %f515;
	membar.gl;
	atom.global.add.f32 	%f503, [%rd16], %f515;
	membar.gl;
	atom.global.add.f32 	%f504, [%rd16], %f515;
	membar.gl;
	atom.global.add.f32 	%f505, [%rd16], %f515;
	membar.gl;
	atom.global.add.f32 	%f506, [%rd16], %f515;
	membar.gl;
	atom.global.add.f32 	%f507, [%rd16], %f515;
	membar.gl;
	atom.global.add.f32 	%f508, [%rd16], %f515;
	membar.gl;
	atom.global.add.f32 	%f509, [%rd16], %f515;
	membar.gl;
	atom.global.add.f32 	%f510, [%rd16], %f515;
	membar.gl;
	atom.global.add.f32 	%f511, [%rd16], %f515;
	membar.gl;
	atom.global.add.f32 	%f512, [%rd16], %f515;
	membar.gl;
	atom.global.add.f32 	%f513, [%rd16], %f515;
	membar.gl;
	atom.global.add.f32 	%f514, [%rd16], %f515;
	membar.gl;
	bar.sync 	0;
	@%p3 bra 	$L__BB5_6;
	ld.param.u64 	%rd27, [_Z21oneWarp32VarAtomicAddPffPx_param_2];
	// begin inline asm
	mov.u64 	%rd17, %clock64;
	// end inline asm
	sub.s64 	%rd18, %rd17, %rd28;
	shr.s64 	%rd19, %rd18, 63;
	shr.u64 	%rd20, %rd19, 55;
	add.s64 	%rd21, %rd18, %rd20;
	shr.s64 	%rd22, %rd21, 9;
	mov.u32 	%r9, %ctaid.x;
	cvta.to.global.u64 	%rd23, %rd27;
	mul.wide.u32 	%rd24, %r9, 8;
	add.s64 	%rd25, %rd23, %rd24;
	st.global.u64 	[%rd25], %rd22;
$L__BB5_6:
	ret;

}
	// .globl	_Z25oneWarp32VarAtomicAdd_FarPffiPx
.visible .entry _Z25oneWarp32VarAtomicAdd_FarPffiPx(
	.param .u64 .ptr .align 1 _Z25oneWarp32VarAtomicAdd_FarPffiPx_param_0,
	.param .f32 _Z25oneWarp32VarAtomicAdd_FarPffiPx_param_1,
	.param .u32 _Z25oneWarp32VarAtomicAdd_FarPffiPx_param_2,
	.param .u64 .ptr .align 1 _Z25oneWarp32VarAtomicAdd_FarPffiPx_param_3
)
{
	.local .align 4 .b8 	__local_depot6[4];
	.reg .b64 	%SP;
	.reg .b64 	%SPL;
	.reg .pred 	%p<4>;
	.reg .b32 	%r<14>;
	.reg .b32 	%f<516>;
	.reg .b64 	%rd<29>;

	mov.u64 	%SPL, __local_depot6;
	ld.param.u64 	%rd6, [_Z25oneWarp32VarAtomicAdd_FarPffiPx_param_0];
	cvta.to.global.u64 	%rd1, %rd6;
	mov.u32 	%r3, %ctaid.x;
	mov.u32 	%r4, %ntid.x;
	mov.u32 	%r1, %tid.x;
	mad.lo.s32 	%r5, %r3, %r4, %r1;
	mov.u32 	%r13, %r5;
	add.u64 	%rd3, %SPL, 0;
	mov.b32 	%r6, 0;
	st.local.u32 	[%rd3], %r6;
	mov.u32 	%r7, %r13;
	setp.gt.s32 	%p1, %r7, 31;
	@%p1 bra 	$L__BB6_2;
	mov.u32 	%r8, %r13;
	mul.wide.s32 	%rd10, %r8, 4;
	add.s64 	%rd11, %rd1, %rd10;
	ld.global.f32 	%f2, [%rd11];
	st.local.f32 	[%rd3], %f2;
$L__BB6_2:
	setp.ne.s32 	%p2, %r1, 0;
	@%p2 bra 	$L__BB6_4;
	// begin inline asm
	mov.u64 	%rd28, %clock64;
	// end inline asm
$L__BB6_4:
	ld.param.u32 	%r12, [_Z25oneWarp32VarAtomicAdd_FarPffiPx_param_2];
	ld.param.f32 	%f515, [_Z25oneWarp32VarAtomicAdd_FarPffiPx_param_1];
	ld.param.u64 	%rd26, [_Z25oneWarp32VarAtomicAdd_FarPffiPx_param_0];
	mov.u32 	%r9, %tid.x;
	setp.ne.s32 	%p3, %r9, 0;
	bar.sync 	0;
	mul.lo.s32 	%r10, %r12, %r9;
	cvta.to.global.u64 	%rd14, %rd26;
	mul.wide.u32 	%rd15, %r10, 4;
	add.s64 	%rd16, %rd14, %rd15;
	atom.global.add.f32 	%f3, [%rd16], %f515;
	membar.gl;
	atom.global.add.f32 	%f4, [%rd16], %f515;
	membar.gl;
	atom.global.add.f32 	%f5, [%rd16], %f515;
	membar.gl;
	atom.global.add.f32 	%f6, [%rd16], %f515;
	membar.gl;
	atom.global.add.f32 	%f7, [%rd16], %f515;
	membar.gl;
	atom.global.add.f32 	%f8, [%rd16], %f515;
	membar.gl;
	atom.global.add.f32 	%f9, [%rd16], %f515;
	membar.gl;
	atom.global.add.f32 	%f10, [%rd16], %f515;
	membar.gl;
	atom.global.add.f32 	%f11, [%rd16], %f515;
	membar.gl;
	atom.global.add.f32 	%f12, [%rd16], %f515;
	membar.gl;
	atom.global.add.f32 	%f13, [%rd16], %f515;
	membar.gl;
	atom.global.add.f32 	%f14, [%rd16], %f515;
	membar.gl;
	atom.global.add.f32 	%f15, [%rd16], %f515;
	membar.gl;
	atom.global.add.f32 	%f16, [%rd16], %f515;
	membar.gl;
	atom.global.add.f32 	%f17, [%rd16], %f515;
	membar.gl;
	atom.global.add.f32 	%f18, [%rd16], %f515;
	membar.gl;
	atom.global.add.f32 	%f19, [%rd16], %f515;
	membar.gl;
	atom.global.add.f32 	%f20, [%rd16], %f515;
	membar.gl;
	atom.global.add.f32 	%f21, [%rd16], %f515;
	membar.gl;
	atom.global.add.f32 	%f22, [%rd16], %f515;
	membar.gl;
	atom.global.add.f32 	%f23, [%rd16], %f515;
	membar.gl;
	atom.global.add.f32 	%f24, [%rd16], %f515;
	membar.gl;
	atom.global.add.f32 	%f25, [%rd16], %f515;
	membar.gl;
	atom.global.add.f32 	%f26, [%rd16], %f515;
	membar.gl;
	atom.global.add.f32 	%f27, [%rd16], %f515;
	membar.gl;
	atom.global.add.f32 	%f28, [%rd16], %f515;
	membar.gl;
	atom.global.add.f32 	%f29, [%rd16], %f515;
	membar.gl;
	atom.global.add.f32 	%f30, [%rd16], %f515;
	membar.gl;
	atom.global.add.f32 	%f31, [%rd16], %f515;
	membar.gl;
	atom.global.add.f32 	%f32, [%rd16], %f515;
	membar.gl;
	atom.global.add.f32 	%f33, [%rd16], %f515;
	membar.gl;
	atom.global.add.f32 	%f34, [%rd16], %f515;
	membar.gl;
	atom.global.add.f32 	%f35, [%rd16], %f515;
	membar.gl;
	atom.global.add.f32 	%f36, [%rd16], %f515;
	membar.gl;
	atom.global.add.f32 	%f37, [%rd16], %f515;
	membar.gl;
	atom.global.add.f32 	%f38, [%rd16], %f515;
	membar.gl;
	atom.global.add.f32 	%f39, [%rd16], %f515;
	membar.gl;
	atom.global.add.f32 	%f40, [%rd16], %f515;
	membar.gl;
	atom.global.add.f32 	%f41, [%rd16], %f515;
	membar.gl;
	atom.global.add.f32 	%f42, [%rd16], %f515;
	membar.gl;
	atom.global.add.f32 	%f43, [%rd16], %f515;
	membar.gl;
	atom.global.add.f32 	%f44, [%rd16], %f515;
	membar.gl;
	atom.global.add.f32 	%f45, [%rd16], %f515;
	membar.gl;
	atom.global.add.f32 	%f46, [%rd16], %f515;
	membar.gl;
	atom.global.add.f32 	%f47, [%rd16], %f515;
	membar.gl;
	atom.global.add.f32 	%f48, [%rd16], %f515;
	membar.gl;
	atom.global.add.f32 	%f49, [%rd16], %f515;
	membar.gl;
	atom.global.add.f32 	%f50, [%rd16], %f515;
	membar.gl;
	atom.global.add.f32 	%f51, [%rd16], %f515;
	membar.gl;
	atom.global.add.f32 	%f52, [%rd16], %f515;
	membar.gl;
	atom.global.add.f32 	%f53, [%rd16], %f515;
	membar.gl;
	atom.global.add.f32 	%f54, [%rd16], %f515;
	membar.gl;
	atom.global.add.f32 	%f55, [%rd16], %f515;
	membar.gl;
	atom.global.add.f32 	%f56, [%rd16], %f515;
	membar.gl;
	atom.global.add.f32 	%f57, [%rd16], %f515;
	membar.gl;
	atom.global.add.f32 	%f58, [%rd16], %f515;
	membar.gl;
	atom.global.add.f32 	%f59, [%rd16], %f515;
	membar.gl;
	atom.global.add.f32 	%f60, [%rd16], %f515;
	membar.gl;
	atom.global.add.f32 	%f61, [%rd16], %f515;
	membar.gl;
	atom.global.add.f32 	%f62, [%rd16], %f515;
	membar.gl;
	atom.global.add.f32 	%f63, [%rd16], %f515;
	membar.gl;
	atom.global.add.f32 	%f64, [%rd16], %f515;
	membar.gl;
	atom.global.add.f32 	%f65, [%rd16], %f515;
	membar.gl;
	atom.global.add.f32 	%f66, [%rd16], %f515;
	membar.gl;
	atom.global.add.f32 	%f67, [%rd16], %f515;
	membar.gl;
	atom.global.add.f32 	%f68, [%rd16], %f515;
	membar.gl;
	atom.global.add.f32 	%f69, [%rd16], %f515;
	membar.gl;
	atom.global.add.f32 	%f70, [%rd16], %f515;
	membar.gl;
	atom.global.add.f32 	%f71, [%rd16], %f515;
	membar.gl;
	atom.global.add.f32 	%f72, [%rd16], %f515;
	membar.gl;
	atom.global.add.f32 	%f73, [%rd16], %f515;
	membar.gl;
	atom.global.add.f32 	%f74, [%rd16], %f515;
	membar.gl;
	atom.global.add.f32 	%f75, [%rd16], %f515;
	membar.gl;
	atom.global.add.f32 	%f76, [%rd16], %f515;
	membar.gl;
	atom.global.add.f32 	%f77, [%rd16], %f515;
	membar.gl;
	atom.global.add.f32 	%f78, [%rd16], %f515;
	membar.gl;
	atom.global.add.f32 	%f79, [%rd16], %f515;
	membar.gl;
	atom.global.add.f32 	%f80, [%rd16], %f515;
	membar.gl;
	atom.global.add.f32 	%f81, [%rd16], %f515;
	membar.gl;
	atom.global.add.f32 	%f82, [%rd16], %f515;
	membar.gl;
	atom.global.add.f32 	%f83, [%rd16], %f515;
	membar.gl;
	atom.global.add.f32 	%f84, [%rd16], %f515;
	membar.gl;
	atom.global.add.f32 	%f85, [%rd16], %f515;
	membar.gl;
	atom.global.add.f32 	%f86, [%rd16], %f515;
	membar.gl;
	atom.global.add.f32 	%f87, [%rd16], %f515;
	membar.gl;
	atom.global.add.f32 	%f88, [%rd16], %f515;
	membar.gl;
	atom.global.add.f32 	%f89, [%rd16], %f515;
	membar.gl;
	atom.global.add.f32 	%f90, [%rd16], %f515;
	membar.gl;
	atom.global.add.f32 	%f91, [%rd16], %f515;
	membar.gl;
	atom.global.add.f32 	%f92, [%rd16], %f515;
	membar.gl;
	atom.global.add.f32 	%f93, [%rd16], %f515;
	membar.gl;
	atom.global.add.f32 	%f94, [%rd16], %f515;
	membar.gl;
	atom.global.add.f32 	%f95, [%rd16], %f515;
	membar.gl;
	atom.global.add.f32 	%f96, [%rd16], %f515;
	membar.gl;
	atom.global.add.f32 	%f97, [%rd16], %f515;
	membar.gl;
	atom.global.add.f32 	%f98, [%rd16], %f515;
	membar.gl;
	atom.global.add.f32 	%f99, [%rd16], %f515;
	membar.gl;
	atom.global.add.f32 	%f100, [%rd16], %f515;
	membar.gl;
	atom.global.add.f32 	%f101, [%rd16], %f515;
	membar.gl;
	atom.global.add.f32 	%f102, [%rd16], %f515;
	membar.gl;
	atom.global.add.f32 	%f103, [%rd16], %f515;
	membar.gl;
	atom.global.add.f32 	%f104, [%rd16], %f515;
	membar.gl;
	atom.global.add.f32 	%f105, [%rd16], %f515;
	membar.gl;
	atom.global.add.f32 	%f106, [%rd16], %f515;
	membar.gl;
	atom.global.add.f32 	%f107, [%rd16], %f515;
	membar.gl;
	atom.global.add.f32 	%f108, [%rd16], %f515;
	membar.gl;
	atom.global.add.f32 	%f109, [%rd16], %f515;
	membar.gl;
	atom.global.add.f32 	%f110, [%rd16], %f515;
	membar.gl;
	atom.global.add.f32 	%f111, [%rd16], %f515;
	membar.gl;
	atom.global.add.f32 	%f112, [%rd16], %f515;
	membar.gl;
	atom.global.add.f32 	%f113, [%rd16], %f515;
	membar.gl;
	atom.global.add.f32 	%f114, [%rd16], %f515;
	membar.gl;
	atom.global.add.f32 	%f115, [%rd16], %f515;
	membar.gl;
	atom.global.add.f32 	%f116, [%rd16], %f515;
	membar.gl;
	atom.global.add.f32 	%f117, [%rd16], %f515;
	membar.gl;
	atom.global.add.f32 	%f118, [%rd16], %f515;
	membar.gl;
	atom.global.add.f32 	%f119, [%rd16], %f515;
	membar.gl;
	atom.global.add.f32 	%f120, [%rd16], %f515;
	membar.gl;
	atom.global.add.f32 	%f121, [%rd16], %f515;
	membar.gl;
	atom.global.add.f32 	%f122, [%rd16], %f515;
	membar.gl;
	atom.global.add.f32 	%f123, [%rd16], %f515;
	membar.gl;
	atom.global.add.f32 	%f124, [%rd16], %f515;
	membar.gl;
	atom.global.add.f32 	%f125, [%rd16], %f515;
	membar.gl;
	atom.global.add.f32 	%f126, [%rd16], %f515;
	membar.gl;
	atom.global.add.f32 	%f127, [%rd16], %f515;
	membar.gl;
	atom.global.add.f32 	%f128, [%rd16], %f515;
	membar.gl;
	atom.global.add.f32 	%f129, [%rd16], %f515;
	membar.gl;
	atom.global.add.f32 	%f130, [%rd16], %f515;
	membar.gl;
	atom.global.add.f32 	%f131, [%rd16], %f515;
	membar.gl;
	atom.global.add.f32 	%f132, [%rd16], %f515;
	membar.gl;
	atom.global.add.f32 	%f133, [%rd16], %f515;
	membar.gl;
	atom.global.add.f32 	%f134, [%rd16], %f515;
	membar.gl;
	atom.global.add.f32 	%f135, [%rd16], %f515;
	membar.gl;
	atom.global.add.f32 	%f136, [%rd16], %f515;
	membar.gl;
	atom.global.add.f32 	%f137, [%rd16], %f515;
	membar.gl;
	atom.global.add.f32 	%f138, [%rd16], %f515;
	membar.gl;
	atom.global.add.f32 	%f139, [%rd16], %f515;
	membar.gl;
	atom.global.add.f32 	%f140, [%rd16], %f515;
	membar.gl;
	atom.global.add.f32 	%f141, [%rd16], %f515;
	membar.gl;
	atom.global.add.f32 	%f142, [%rd16], %f515;
	membar.gl;
	atom.global.add.f32 	%f143, [%rd16], %f515;
	membar.gl;
	atom.global.add.f32 	%f144, [%rd16], %f515;
	membar.gl;
	atom.global.add.f32 	%f145, [%rd16], %f515;
	membar.gl;
	atom.global.add.f32 	%f146, [%rd16], %f515;
	membar.gl;
	atom.global.add.f32 	%f147, [%rd16], %f515;
	membar.gl;
	atom.global.add.f32 	%f148, [%rd16], %f515;
	membar.gl;
	atom.global.add.f32 	%f149, [%rd16], %f515;
	membar.gl;
	atom.global.add.f32 	%f150, [%rd16], %f515;
	membar.gl;
	atom.global.add.f32 	%f151, [%rd16], %f515;
	membar.gl;
	atom.global.add.f32 	%f152, [%rd16], %f515;
	membar.gl;
	atom.global.add.f32 	%f153, [%rd16], %f515;
	membar.gl;
	atom.global.add.f32 	%f154, [%rd16], %f515;
	membar.gl;
	atom.global.add.f32 	%f155, [%rd16], %f515;
	membar.gl;
	atom.global.add.f32 	%f156, [%rd16], %f515;
	membar.gl;
	atom.global.add.f32 	%f157, [%rd16], %f515;
	membar.gl;
	atom.global.add.f32 	%f158, [%rd16], %f515;
	membar.gl;
	atom.global.add.f32 	%f159, [%rd16], %f515;
	membar.gl;
	atom.global.add.f32 	%f160, [%rd16], %f515;
	membar.gl;
	atom.global.add.f32 	%f161, [%rd16], %f515;
	membar.gl;
	atom.global.add.f32 	%f162, [%rd16], %f515;
	membar.gl;
	atom.global.add.f32 	%f163, [%rd16], %f515;
	membar.gl;
	atom.global.add.f32 	%f164, [%rd16], %f515;
	membar.gl;
	atom.global.add.f32 	%f165, [%rd16], %f515;
	membar.gl;
	atom.global.add.f32 	%f166, [%rd16], %f515;
	membar.gl;
	atom.global.add.f32 	%f167, [%rd16], %f515;
	membar.gl;
	atom.global.add.f32 	%f168, [%rd16], %f515;
	membar.gl;
	atom.global.add.f32 	%f169, [%rd16], %f515;
	membar.gl;
	atom.global.add.f32 	%f170, [%rd16], %f515;
	membar.gl;
	atom.global.add.f32 	%f171, [%rd16], %f515;
	membar.gl;
	atom.global.add.f32 	%f172, [%rd16], %f515;
	membar.gl;
	atom.global.add.f32 	%f173, [%rd16], %f515;
	membar.gl;
	atom.global.add.f32 	%f174, [%rd16], %f515;
	membar.gl;
	atom.global.add.f32 	%f175, [%rd16], %f515;
	membar.gl;
	atom.global.add.f32 	%f176, [%rd16], %f515;
	membar.gl;
	atom.global.add.f32 	%f177, [%rd16], %f515;
	membar.gl;
	atom.global.add.f32 	%f178, [%rd16], %f515;
	membar.gl;
	atom.global.add.f32 	%f179, [%rd16], %f515;
	membar.gl;
	atom.global.add.f32 	%f180, [%rd16], %f515;
	membar.gl;
	atom.global.add.f32 	%f181, [%rd16], %f515;
	membar.gl;
	atom.global.add.f32 	%f182, [%rd16], %f515;
	membar.gl;
	atom.global.add.f32 	%f183, [%rd16], %f515;
	membar.gl;
	atom.global.add.f32 	%f184, [%rd16], %f515;
	membar.gl;
	atom.global.add.f32 	%f185, [%rd16], %f515;
	membar.gl;
	atom.global.add.f32 	%f186, [%rd16], %f515;
	membar.gl;
	atom.global.add.f32 	%f187, [%rd16], %f515;
	membar.gl;
	atom.global.add.f32 	%f188, [%rd16], %f515;
	membar.gl;
	atom.global.add.f32 	%f189, [%rd16], %f515;
	membar.gl;
	atom.global.add.f32 	%f190, [%rd16], %f515;
	membar.gl;
	atom.global.add.f32 	%f191, [%rd16], %f515;
	membar.gl;
	atom.global.add.f32 	%f192, [%rd16], %f515;
	membar.gl;
	atom.global.add.f32 	%f193, [%rd16], %f515;
	membar.gl;
	atom.global.add.f32 	%f194, [%rd16], %f515;
	membar.gl;
	atom.global.add.f32 	%f195, [%rd16], %f515;
	membar.gl;
	atom.global.add.f32 	%f196, [%rd16], %f515;
	membar.gl;
	atom.global.add.f32 	%f197, [%rd16], %f515;
	membar.gl;
	atom.global.add.f32 	%f198, [%rd16], %f515;
	membar.gl;
	atom.global.add.f32 	%f199, [%rd16], %f515;
	membar.gl;
	atom.global.add.f32 	%f200, [%rd16], %f515;
	membar.gl;
	atom.global.add.f32 	%f201, [%rd16], %f515;
	membar.gl;
	atom.global.add.f32 	%f202, [%rd16], %f515;
	membar.gl;
	atom.global.add.f32 	%f203, [%rd16], %f515;
	membar.gl;
	atom.global.add.f32 	%f204, [%rd16], %f515;
	membar.gl;
	atom.global.add.f32 	%f205, [%rd16], %f515;
	membar.gl;
	atom.global.add.f32 	%f206, [%rd16], %f515;
	membar.gl;
	atom.global.add.f32 	%f207, [%rd16], %f515;
	membar.gl;
	atom.global.add.f32 	%f208, [%rd16], %f515;
	membar.gl;
	atom.global.add.f32 	%f209, [%rd16], %f515;
	membar.gl;
	atom.global.add.f32 	%f210, [%rd16], %f515;
	membar.gl;
	atom.global.add.f32 	%f211, [%rd16], %f515;
	membar.gl;
	atom.global.add.f32 	%f212, [%rd16], %f515;
	membar.gl;
	atom.global.add.f32 	%f213, [%rd16], %f515;
	membar.gl;
	atom.global.add.f32 	%f214, [%rd16], %f515;
	membar.gl;
	atom.global.add.f32 	%f215, [%rd16], %f515;
	membar.gl;
	atom.global.add.f32 	%f216, [%rd16], %f515;
	membar.gl;
	atom.global.add.f32 	%f217, [%rd16], %f515;
	membar.gl;
	atom.global.add.f32 	%f218, [%rd16], %f515;
	membar.gl;
	atom.global.add.f32 	%f219, [%rd16], %f515;
	membar.gl;
	atom.global.add.f32 	%f220, [%rd16], %f515;
	membar.gl;
	atom.global.add.f32 	%f221, [%rd16], %f515;
	membar.gl;
	atom.global.add.f32 	%f222, [%rd16], %f515;
	membar.gl;
	atom.global.add.f32 	%f223, [%rd16], %f515;
	membar.gl;
	atom.global.add.f32 	%f224, [%rd16], %f515;
	membar.gl;
	atom.global.add.f32 	%f225, [%rd16], %f515;
	membar.gl;
	atom.global.add.f32 	%f226, [%rd16], %f515;
	membar.gl;
	atom.global.add.f32 	%f227, [%rd16], %f515;
	membar.gl;
	atom.global.add.f32 	%f228, [%rd16], %f515;
	membar.gl;
	atom.global.add.f32 	%f229, [%rd16], %f515;
	membar.gl;
	atom.global.add.f32 	%f230, [%rd16], %f515;
	membar.gl;
	atom.global.add.f32 	%f231, [%rd16], %f515;
	membar.gl;
	atom.global.add.f32 	%f232, [%rd16], %f515;
	membar.gl;
	atom.global.add.f32 	%f233, [%rd16], %f515;
	membar.gl;
	atom.global.add.f32 	%f234, [%rd16], %f515;
	membar.gl;
	atom.global.add.f32 	%f235, [%rd16], %f515;
	membar.gl;
	atom.global.add.f32 	%f236, [%rd16], %f515;
	membar.gl;
	atom.global.add.f32 	%f237, [%rd16], %f515;
	membar.gl;
	atom.global.add.f32 	%f238, [%rd16], %f515;
	membar.gl;
	atom.global.add.f32 	%f239, [%rd16], %f515;
	membar.gl;
	atom.global.add.f32 	%f240, [%rd16], %f515;
	membar.gl;
	atom.global.add.f32 	%f241, [%rd16], %f515;
	membar.gl;
	atom.global.add.f32 	%f242, [%rd16], %f515;
	membar.gl;
	atom.global.add.f32 	%f243, [%rd16], %f515;
	membar.gl;
	atom.global.add.f32 	%f244, [%rd16], %f515;
	membar.gl;
	atom.global.add.f32 	%f245, [%rd16], %f515;
	membar.gl;
	atom.global.add.f32 	%f246, [%rd16], %f515;
	membar.gl;
	atom.global.add.f32 	%f247, [%rd16], %f515;
	membar.gl;
	atom.global.add.f32 	%f248, [%rd16], %f515;
	membar.gl;
	atom.global.add.f32 	%f249, [%rd16], %f515;
	membar.gl;
	atom.global.add.f32 	%f250, [%rd16], %f515;
	membar.gl;
	atom.global.add.f32 	%f251, [%rd16], %f515;
	membar.gl;
	atom.global.add.f32 	%f252, [%rd16], %f515;
	membar.gl;
	atom.global.add.f32 	%f253, [%rd16], %f515;
	membar.gl;
	atom.global.add.f32 	%f254, [%rd16], %f515;
	membar.gl;
	atom.global.add.f32 	%f255, [%rd16], %f515;
	membar.gl;
	atom.global.add.f32 	%f256, [%rd16], %f515;
	membar.gl;
	atom.global.add.f32 	%f257, [%rd16], %f515;
	membar.gl;
	atom.global.add.f32 	%f258, [%rd16], %f515;
	membar.gl;
	atom.global.add.f32 	%f259, [%rd16], %f515;
	membar.gl;
	atom.global.add.f32 	%f260, [%rd16], %f515;
	membar.gl;
	atom.global.add.f32 	%f261, [%rd16], %f515;
	membar.gl;
	atom.global.add.f32 	%f262, [%rd16], %f515;
	membar.gl;
	atom.global.add.f32 	%f263, [%rd16], %f515;
	membar.gl;
	atom.global.add.f32 	%f264, [%rd16], %f515;
	membar.gl;
	atom.global.add.f32 	%f265, [%rd16], %f515;
	membar.gl;
	atom.global.add.f32 	%f266, [%rd16], %f515;
	membar.gl;
	atom.global.add.f32 	%f267, [%rd16], %f515;
	membar.gl;
	atom.global.add.f32 	%f268, [%rd16], %f515;
	membar.gl;
	atom.global.add.f32 	%f269, [%rd16], %f515;
	membar.gl;
	atom.global.add.f32 	%f270, [%rd16], %f515;
	membar.gl;
	atom.global.add.f32 	%f271, [%rd16], %f515;
	membar.gl;
	atom.global.add.f32 	%f272, [%rd16], %f515;
	membar.gl;
	atom.global.add.f32 	%f273, [%rd16], %f515;
	membar.gl;
	atom.global.add.f32 	%f274, [%rd16], %f515;
	membar.gl;
	atom.global.add.f32 	%f275, [%rd16], %f515;
	membar.gl;
	atom.global.add.f32 	%f276, [%rd16], %f515;
	membar.gl;
	atom.global.add.f32 	%f277, [%rd16], %f515;
	membar.gl;
	atom.global.add.f32 	%f278, [%rd16], %f515;
	membar.gl;
	atom.global.add.f32 	%f279, [%rd16], %f515;
	membar.gl;
	atom.global.add.f32 	%f280, [%rd16], %f515;
	membar.gl;
	atom.global.add.f32 	%f281, [%rd16], %f515;
	membar.gl;
	atom.global.add.f32 	%f282, [%rd16], %f515;
	membar.gl;
	atom.global.add.f32 	%f283, [%rd16], %f515;
	membar.gl;
	atom.global.add.f32 	%f284, [%rd16], %f515;
	membar.gl;
	atom.global.add.f32 	%f285, [%rd16], %f515;
	membar.gl;
	atom.global.add.f32 	%f286, [%rd16], %f515;
	membar.gl;
	atom.global.add.f32 	%f287, [%rd16], %f515;
	membar.gl;
	atom.global.add.f32 	%f288, [%rd16], %f515;
	membar.gl;
	atom.global.add.f32 	%f289, [%rd16], %f515;
	membar.gl;
	atom.global.add.f32 	%f290, [%rd16], %f515;
	membar.gl;
	atom.global.add.f32 	%f291, [%rd16], %f515;
	membar.gl;
	atom.global.add.f32 	%f292, [%rd16], %f515;
	membar.gl;
	atom.global.add.f32 	%f293, [%rd16], %f515;
	membar.gl;
	atom.global.add.f32 	%f294, [%rd16], %f515;
	membar.gl;
	atom.global.add.f32 	%f295, [%rd16], %f515;
	membar.gl;
	atom.global.add.f32 	%f296, [%rd16], %f515;
	membar.gl;
	atom.global.add.f32 	%f297, [%rd16], %f515;
	membar.gl;
	atom.global.add.f32 	%f298, [%rd16], %f515;
	membar.gl;
	atom.global.add.f32 	%f299, [%rd16], %f515;
	membar.gl;
	atom.global.add.f32 	%f300, [%rd16], %f515;
	membar.gl;
	atom.global.add.f32 	%f301, [%rd16], %f515;
	membar.gl;
	atom.global.add.f32 	%f302, [%rd16], %f515;
	membar.gl;
	atom.global.add.f32 	%f303, [%rd16], %f515;
	membar.gl;
	atom.global.add.f32 	%f304, [%rd16], %f515;
	membar.gl;
	atom.global.add.f32 	%f305, [%rd16], %f515;
	membar.gl;
	atom.global.add.f32 	%f306, [%rd16], %f515;
	membar.gl;
	atom.global.add.f32 	%f307, [%rd16], %f515;
	membar.gl;
	atom.global.add.f32 	%f308, [%rd16], %f515;
	membar.gl;
	atom.global.add.f32 	%f309, [%rd16], %f515;
	membar.gl;
	atom.global.add.f32 	%f310, [%rd16], %f515;
	membar.gl;
	atom.global.add.f32 	%f311, [%rd16], %f515;
	membar.gl;
	atom.global.add.f32 	%f312, [%rd16], %f515;
	membar.gl;
	atom.global.add.f32 	%f313, [%rd16], %f515;
	membar.gl;
	atom.global.add.f32 	%f314, [%rd16], %f515;
	membar.gl;
	atom.global.add.f32 	%f315, [%rd16], %f515;
	membar.gl;
	atom.global.add.f32 	%f316, [%rd16], %f515;
	membar.gl;
	atom.global.add.f32 	%f317, [%rd16], %f515;
	membar.gl;
	atom.global.add.f32 	%f318, [%rd16], %f515;
	membar.gl;
	atom.global.add.f32 	%f319, [%rd16], %f515;
	membar.gl;
	atom.global.add.f32 	%f320, [%rd16], %f515;
	membar.gl;
	atom.global.add.f32 	%f321, [%rd16], %f515;
	membar.gl;
	atom.global.add.f32 	%f322, [%rd16], %f515;
	membar.gl;
	atom.global.add.f32 	%f323, [%rd16], %f515;
	membar.gl;
	atom.global.add.f32 	%f324, [%rd16], %f515;
	membar.gl;
	atom.global.add.f32 	%f325, [%rd16], %f515;
	membar.gl;
	atom.global.add.f32 	%f326, [%rd16], %f515;
	membar.gl;
	atom.global.add.f32 	%f327, [%rd16], %f515;
	membar.gl;
	atom.global.add.f32 	%f328, [%rd16], %f515;
	membar.gl;
	atom.global.add.f32 	%f329, [%rd16], %f515;
	membar.gl;
	atom.global.add.f32 	%f330, [%rd16], %f515;
	membar.gl;
	atom.global.add.f32 	%f331, [%rd16], %f515;
	membar.gl;
	atom.global.add.f32 	%f332, [%rd16], %f515;
	membar.gl;
	atom.global.add.f32 	%f333, [%rd16], %f515;
	membar.gl;
	atom.global.add.f32 	%f334, [%rd16], %f515;
	membar.gl;
	atom.global.add.f32 	%f335, [%rd16], %f515;
	membar.gl;
	atom.global.add.f32 	%f336, [%rd16], %f515;
	membar.gl;
	atom.global.add.f32 	%f337, [%rd16], %f515;
	membar.gl;
	atom.global.add.f32 	%f338, [%rd16], %f515;
	membar.gl;
	atom.global.add.f32 	%f339, [%rd16], %f515;
	membar.gl;
	atom.global.add.f32 	%f340, [%rd16], %f515;
	membar.gl;
	atom.global.add.f32 	%f341, [%rd16], %f515;
	membar.gl;
	atom.global.add.f32 	%f342, [%rd16], %f515;
	membar.gl;
	atom.global.add.f32 	%f343, [%rd16], %f515;
	membar.gl;
	atom.global.add.f32 	%f344, [%rd16], %f515;
	membar.gl;
	atom.global.add.f32 	%f345, [%rd16], %f515;
	membar.gl;
	atom.global.add.f32 	%f346, [%rd16], %f515;
	membar.gl;
	atom.global.add.f32 	%f347, [%rd16], %f515;
	membar.gl;
	atom.global.add.f32 	%f348, [%rd16], %f515;
	membar.gl;
	atom.global.add.f32 	%f349, [%rd16], %f515;
	membar.gl;
	atom.global.add.f32 	%f350, [%rd16], %f515;
	membar.gl;
	atom.global.add.f32 	%f351, [%rd16], %f515;
	membar.gl;
	atom.global.add.f32 	%f352, [%rd16], %f515;
	membar.gl;
	atom.global.add.f32 	%f353, [%rd16], %f515;
	membar.gl;
	atom.global.add.f32 	%f354, [%rd16], %f515;
	membar.gl;
	atom.global.add.f32 	%f355, [%rd16], %f515;
	membar.gl;
	atom.global.add.f32 	%f356, [%rd16], %f515;
	membar.gl;
	atom.global.add.f32 	%f357, [%rd16], %f515;
	membar.gl;
	atom.global.add.f32 	%f358, [%rd16], %f515;
	membar.gl;
	atom.global.add.f32 	%f359, [%rd16], %f515;
	membar.gl;
	atom.global.add.f32 	%f360, [%rd16], %f515;
	membar.gl;
	atom.global.add.f32 	%f361, [%rd16], %f515;
	membar.gl;
	atom.global.add.f32 	%f362, [%rd16], %f515;
	membar.gl;
	atom.global.add.f32 	%f363, [%rd16], %f515;
	membar.gl;
	atom.global.add.f32 	%f364, [%rd16], %f515;
	membar.gl;
	atom.global.add.f32 	%f365, [%rd16], %f515;
	membar.gl;
	atom.global.add.f32 	%f366, [%rd16], %f515;
	membar.gl;
	atom.global.add.f32 	%f367, [%rd16], %f515;
	membar.gl;
	atom.global.add.f32 	%f368, [%rd16], %f515;
	membar.gl;
	atom.global.add.f32 	%f369, [%rd16], %f515;
	membar.gl;
	atom.global.add.f32 	%f370, [%rd16], %f515;
	membar.gl;
	atom.global.add.f32 	%f371, [%rd16], %f515;
	membar.gl;
	atom.global.add.f32 	%f372, [%rd16], %f515;
	membar.gl;
	atom.global.add.f32 	%f373, [%rd16], %f515;
	membar.gl;
	atom.global.add.f32 	%f374, [%rd16], %f515;
	membar.gl;
	atom.global.add.f32 	%f375, [%rd16], %f515;
	membar.gl;
	atom.global.add.f32 	%f376, [%rd16], %f515;
	membar.gl;
	atom.global.add.f32 	%f377, [%rd16], %f515;
	membar.gl;
	atom.global.add.f32 	%f378, [%rd16], %f515;
	membar.gl;
	atom.global.add.f32 	%f379, [%rd16], %f515;
	membar.gl;
	atom.global.add.f32 	%f380, [%rd16], %f515;
	membar.gl;
	atom.global.add.f32 	%f381, [%rd16], %f515;
	membar.gl;
	atom.global.add.f32 	%f382, [%rd16], %f515;
	membar.gl;
	atom.global.add.f32 	%f383, [%rd16], %f515;
	membar.gl;
	atom.global.add.f32 	%f384, [%rd16], %f515;
	membar.gl;
	atom.global.add.f32 	%f385, [%rd16], %f515;
	membar.gl;
	atom.global.add.f32 	%f386, [%rd16], %f515;
	membar.gl;
	atom.global.add.f32 	%f387, [%rd16], %f515;
	membar.gl;
	atom.global.add.f32 	%f388, [%rd16], %f515;
	membar.gl;
	atom.global.add.f32 	%f389, [%rd16], %f515;
	membar.gl;
	atom.global.add.f32 	%f390, [%rd16], %f515;
	membar.gl;
	atom.global.add.f32 	%f391, [%rd16], %f515;
	membar.gl;
	atom.global.add.f32 	%f392, [%rd16], %f515;
	membar.gl;
	atom.global.add.f32 	%f393, [%rd16], %f515;
	membar.gl;
	atom.global.add.f32 	%f394, [%rd16], %f515;
	membar.gl;
	atom.global.add.f32 	%f395, [%rd16], %f515;
	membar.gl;
	atom.global.add.f32 	%f396, [%rd16], %f515;
	membar.gl;
	atom.global.add.f32 	%f397, [%rd16], %f515;
	membar.gl;
	atom.global.add.f32 	%f398, [%rd16], %f515;
	membar.gl;
	atom.global.add.f32 	%f399, [%rd16], %f515;
	membar.gl;
	atom.global.add.f32 	%f400, [%rd16], %f515;
	membar.gl;
	atom.global.add.f32 	%f401, [%rd16], %f515;
	membar.gl;
	atom.global.add.f32 	%f402, [%rd16], %f515;
	membar.gl;
	atom.global.add.f32 	%f403, [%rd16], %f515;
	membar.gl;
	atom.global.add.f32 	%f404, [%rd16], %f515;
	membar.gl;
	atom.global.add.f32 	%f405, [%rd16], %f515;
	membar.gl;
	atom.global.add.f32 	%f406, [%rd16], %f515;
	membar.gl;
	atom.global.add.f32 	%f407, [%rd16], %f515;
	membar.gl;
	atom.global.add.f32 	%f408, [%rd16], %f515;
	membar.gl;
	atom.global.add.f32 	%f409, [%rd16], %f515;
	membar.gl;
	atom.global.add.f32 	%f410, [%rd16], %f515;
	membar.gl;
	atom.global.add.f32 	%f411, [%rd16], %f515;
	membar.gl;
	atom.global.add.f32 	%f412, [%rd16], %f515;
	membar.gl;
	atom.global.add.f32 	%f413, [%rd16], %f515;
	membar.gl;
	atom.global.add.f32 	%f414, [%rd16], %f515;
	membar.gl;
	atom.global.add.f32 	%f415, [%rd16], %f515;
	membar.gl;
	atom.global.add.f32 	%f416, [%rd16], %f515;
	membar.gl;
	atom.global.add.f32 	%f417, [%rd16], %f515;
	membar.gl;
	atom.global.add.f32 	%f418, [%rd16], %f515;
	membar.gl;
	atom.global.add.f32 	%f419, [%rd16], %f515;
	membar.gl;
	atom.global.add.f32 	%f420, [%rd16], %f515;
	membar.gl;
	atom.global.add.f32 	%f421, [%rd16], %f515;
	membar.gl;
	atom.global.add.f32 	%f422, [%rd16], %f515;
	membar.gl;
	atom.global.add.f32 	%f423, [%rd16], %f515;
	membar.gl;
	atom.global.add.f32 	%f424, [%rd16], %f515;
	membar.gl;
	atom.global.add.f32 	%f425, [%rd16], %f515;
	membar.gl;
	atom.global.add.f32 	%f426, [%rd16], %f515;
	membar.gl;
	atom.global.add.f32 	%f427, [%rd16], %f515;
	membar.gl;
	atom.global.add.f32 	%f428, [%rd16], %f515;
	membar.gl;
	atom.global.add.f32 	%f429, [%rd16], %f515;
	membar.gl;
	atom.global.add.f32 	%f430, [%rd16], %f515;
	membar.gl;
	atom.global.add.f32 	%f431, [%rd16], %f515;
	membar.gl;
	atom.global.add.f32 	%f432, [%rd16], %f515;
	membar.gl;
	atom.global.add.f32 	%f433, [%rd16], %f515;
	membar.gl;
	atom.global.add.f32 	%f434, [%rd16], %f515;
	membar.gl;
	atom.global.add.f32 	%f435, [%rd16], %f515;
	membar.gl;
	atom.global.add.f32 	%f436, [%rd16], %f515;
	membar.gl;
	atom.global.add.f32 	%f437, [%rd16], %f515;
	membar.gl;
	atom.global.add.f32 	%f438, [%rd16], %f515;
	membar.gl;
	atom.global.add.f32 	%f439, [%rd16], %f515;
	membar.gl;
	atom.global.add.f32 	%f440, [%rd16], %f515;
	membar.gl;
	atom.global.add.f32 	%f441, [%rd16], %f515;
	membar.gl;
	atom.global.add.f32 	%f442, [%rd16], %f515;
	membar.gl;
	atom.global.add.f32 	%f443, [%rd16], %f515;
	membar.gl;
	atom.global.add.f32 	%f444, [%rd16], %f515;
	membar.gl;
	atom.global.add.f32 	%f445, [%rd16], %f515;
	membar.gl;
	atom.global.add.f32 	%f446, [%rd16], %f515;
	membar.gl;
	atom.global.add.f32 	%f447, [%rd16], %f515;
	membar.gl;
	atom.global.add.f32 	%f448, [%rd16], %f515;
	membar.gl;
	atom.global.add.f32 	%f449, [%rd16], %f515;
	membar.gl;
	atom.global.add.f32 	%f450, [%rd16], %f515;
	membar.gl;
	atom.global.add.f32 	%f451, [%rd16], %f515;
	membar.gl;
	atom.global.add.f32 	%f452, [%rd16], %f515;
	membar.gl;
	atom.global.add.f32 	%f453, [%rd16], %f515;
	membar.gl;
	atom.global.add.f32 	%f454, [%rd16], %f515;
	membar.gl;
	atom.global.add.f32 	%f455, [%rd16], %f515;
	membar.gl;
	atom.global.add.f32 	%f456, [%rd16], %f515;
	membar.gl;
	atom.global.add.f32 	%f457, [%rd16], %f515;
	membar.gl;
	atom.global.add.f32 	%f458, [%rd16], %f515;
	membar.gl;
	atom.global.add.f32 	%f459, [%rd16], %f515;
	membar.gl;
	atom.global.add.f32 	%f460, [%rd16], %f515;
	membar.gl;
	atom.global.add.f32 	%f461, [%rd16], %f515;
	membar.gl;
	atom.global.add.f32 	%f462, [%rd16], %f515;
	membar.gl;
	atom.global.add.f32 	%f463, [%rd16], %f515;
	membar.gl;
	atom.global.add.f32 	%f464, [%rd16], %f515;
	membar.gl;
	atom.global.add.f32 	%f465, [%rd16], %f515;
	membar.gl;
	atom.global.add.f32 	%f466, [%rd16], %f515;
	membar.gl;
	atom.global.add.f32 	%f467, [%rd16], %f515;
	membar.gl;
	atom.global.add.f32 	%f468, [%rd16], %f515;
	membar.gl;
	atom.global.add.f32 	%f469, [%rd16], %f515;
	membar.gl;
	atom.global.add.f32 	%f470, [%rd16], %f515;
	membar.gl;
	atom.global.add.f32 	%f471, [%rd16], %f515;
	membar.gl;
	atom.global.add.f32 	%f472, [%rd16], %f515;
	membar.gl;
	atom.global.add.f32 	%f473, [%rd16], %f515;
	membar.gl;
	atom.global.add.f32 	%f474, [%rd16], %f515;
	membar.gl;
	atom.global.add.f32 	%f475, [%rd16], %f515;
	membar.gl;
	atom.global.add.f32 	%f476, [%rd16], %f515;
	membar.gl;
	atom.global.add.f32 	%f477, [%rd16], %f515;
	membar.gl;
	atom.global.add.f32 	%f478, [%rd16], %f515;
	membar.gl;
	atom.global.add.f32 	%f479, [%rd16], %f515;
	membar.gl;
	atom.global.add.f32 	%f480, [%rd16], %f515;
	membar.gl;
	atom.global.add.f32 	%f481, [%rd16], %f515;
	membar.gl;
	atom.global.add.f32 	%f482, [%rd16], %f515;
	membar.gl;
	atom.global.add.f32 	%f483, [%rd16], %f515;
	membar.gl;
	atom.global.add.f32 	%f484, [%rd16], %f515;
	membar.gl;
	atom.global.add.f32 	%f485, [%rd16], %f515;
	membar.gl;
	atom.global.add.f32 	%f486, [%rd16], %f515;
	membar.gl;
	atom.global.add.f32 	%f487, [%rd16], %f515;
	membar.gl;
	atom.global.add.f32 	%f488, [%rd16], %f515;
	membar.gl;
	atom.global.add.f32 	%f489, [%rd16], %f515;
	membar.gl;
	atom.global.add.f32 	%f490, [%rd16], %f515;
	membar.gl;
	atom.global.add.f32 	%f491, [%rd16], %f515;
	membar.gl;
	atom.global.add.f32 	%f492, [%rd16], %f515;
	membar.gl;
	atom.global.add.f32 	%f493, [%rd16], %f515;
	membar.gl;
	atom.global.add.f32 	%f494, [%rd16], %f515;
	membar.gl;
	atom.global.add.f32 	%f495, [%rd16], %f515;
	membar.gl;
	atom.global.add.f32 	%f496, [%rd16], %f515;
	membar.gl;
	atom.global.add.f32 	%f497, [%rd16], %f515;
	membar.gl;
	atom.global.add.f32 	%f498, [%rd16], %f515;
	membar.gl;
	atom.global.add.f32 	%f499, [%rd16], %f515;
	membar.gl;
	atom.global.add.f32 	%f500, [%rd16], %f515;
	membar.gl;
	atom.global.add.f32 	%f501, [%rd16], %f515;
	membar.gl;
	atom.global.add.f32 	%f502, [%rd16], %f515;
	membar.gl;
	atom.global.add.f32 	%f503, [%rd16], %f515;
	membar.gl;
	atom.global.add.f32 	%f504, [%rd16], %f515;
	membar.gl;
	atom.global.add.f32 	%f505, [%rd16], %f515;
	membar.gl;
	atom.global.add.f32 	%f506, [%rd16], %f515;
	membar.gl;
	atom.global.add.f32 	%f507, [%rd16], %f515;
	membar.gl;
	atom.global.add.f32 	%f508, [%rd16], %f515;
	membar.gl;
	atom.global.add.f32 	%f509, [%rd16], %f515;
	membar.gl;
	atom.global.add.f32 	%f510, [%rd16], %f515;
	membar.gl;
	atom.global.add.f32 	%f511, [%rd16], %f515;
	membar.gl;
	atom.global.add.f32 	%f512, [%rd16], %f515;
	membar.gl;
	atom.global.add.f32 	%f513, [%rd16], %f515;
	membar.gl;
	atom.global.add.f32 	%f514, [%rd16], %f515;
	membar.gl;
	bar.sync 	0;
	@%p3 bra 	$L__BB6_6;
	ld.param.u64 	%rd27, [_Z25oneWarp32VarAtomicAdd_FarPffiPx_param_3];
	// begin inline asm
	mov.u64 	%rd17, %clock64;
	// end inline asm
	sub.s64 	%rd18, %rd17, %rd28;
	shr.s64 	%rd19, %rd18, 63;
	shr.u64 	%rd20, %rd19, 55;
	add.s64 	%rd21, %rd18, %rd20;
	shr.s64 	%rd22, %rd21, 9;
	mov.u32 	%r11, %ctaid.x;
	cvta.to.global.u64 	%rd23, %rd27;
	mul.wide.u32 	%rd24, %r11, 8;
	add.s64 	%rd25, %rd23, %rd24;
	st.global.u64 	[%rd25], %rd22;
$L__BB6_6:
	membar.gl;
	ret;

}
	// .globl	_Z15vectorAtomicAddPffiPx
.visible .entry _Z15vectorAtomicAddPffiPx(
	.param .u64 .ptr .align 1 _Z15vectorAtomicAddPffiPx_param_0,
	.param .f32 _Z15vectorAtomicAddPffiPx_param_1,
	.param .u32 _Z15vectorAtomicAddPffiPx_param_2,
	.param .u64 .ptr .align 1 _Z15vectorAtomicAddPffiPx_param_3
)
{
	.local .align 4 .b8 	__local_depot7[4];
	.reg .b64 	%SP;
	.reg .b64 	%SPL;
	.reg .pred 	%p<5>;
	.reg .b32 	%r<16>;
	.reg .b32 	%f<516>;
	.reg .b64 	%rd<29>;

	mov.u64 	%SPL, __local_depot7;
	ld.param.u64 	%rd6, [_Z15vectorAtomicAddPffiPx_param_0];
	ld.param.u32 	%r3, [_Z15vectorAtomicAddPffiPx_param_2];
	cvta.to.global.u64 	%rd1, %rd6;
	mov.u32 	%r4, %ctaid.x;
	mov.u32 	%r5, %ntid.x;
	mov.u32 	%r1, %tid.x;
	mad.lo.s32 	%r2, %r4, %r5, %r1;
	mov.u32 	%r15, %r2;
	add.u64 	%rd3, %SPL, 0;
	mov.b32 	%r6, 0;
	st.local.u32 	[%rd3], %r6;
	mov.u32 	%r7, %r15;
	setp.gt.s32 	%p1, %r7, 31;
	@%p1 bra 	$L__BB7_2;
	mov.u32 	%r8, %r15;
	mul.wide.s32 	%rd10, %r8, 4;
	add.s64 	%rd11, %rd1, %rd10;
	ld.global.f32 	%f2, [%rd11];
	st.local.f32 	[%rd3], %f2;
$L__BB7_2:
	setp.ne.s32 	%p2, %r1, 0;
	@%p2 bra 	$L__BB7_4;
	// begin inline asm
	mov.u64 	%rd28, %clock64;
	// end inline asm
$L__BB7_4:
	bar.sync 	0;
	setp.ge.s32 	%p3, %r2, %r3;
	@%p3 bra 	$L__BB7_6;
	ld.param.f32 	%f515, [_Z15vectorAtomicAddPffiPx_param_1];
	ld.param.u64 	%rd26, [_Z15vectorAtomicAddPffiPx_param_0];
	mov.u32 	%r9, %ctaid.x;
	mov.u32 	%r10, %ntid.x;
	mov.u32 	%r11, %tid.x;
	mad.lo.s32 	%r12, %r9, %r10, %r11;
	cvta.to.global.u64 	%rd14, %rd26;
	mul.wide.s32 	%rd15, %r12, 4;
	add.s64 	%rd16, %rd14, %rd15;
	atom.global.add.f32 	%f3, [%rd16], %f515;
	membar.gl;
	atom.global.add.f32 	%f4, [%rd16], %f515;
	membar.gl;
	atom.global.add.f32 	%f5, [%rd16], %f515;
	membar.gl;
	atom.global.add.f32 	%f6, [%rd16], %f515;
	membar.gl;
	atom.global.add.f32 	%f7, [%rd16], %f515;
	membar.gl;
	atom.global.add.f32 	%f8, [%rd16], %f515;
	membar.gl;
	atom.global.add.f32 	%f9, [%rd16], %f515;
	membar.gl;
	atom.global.add.f32 	%f10, [%rd16], %f515;
	membar.gl;
	atom.global.add.f32 	%f11, [%rd16], %f515;
	membar.gl;
	atom.global.add.f32 	%f12, [%rd16], %f515;
	membar.gl;
	atom.global.add.f32 	%f13, [%rd16], %f515;
	membar.gl;
	atom.global.add.f32 	%f14, [%rd16], %f515;
	membar.gl;
	atom.global.add.f32 	%f15, [%rd16], %f515;
	membar.gl;
	atom.global.add.f32 	%f16, [%rd16], %f515;
	membar.gl;
	atom.global.add.f32 	%f17, [%rd16], %f515;
	membar.gl;
	atom.global.add.f32 	%f18, [%rd16], %f515;
	membar.gl;
	atom.global.add.f32 	%f19, [%rd16], %f515;
	membar.gl;
	atom.global.add.f32 	%f20, [%rd16], %f515;
	membar.gl;
	atom.global.add.f32 	%f21, [%rd16], %f515;
	membar.gl;
	atom.global.add.f32 	%f22, [%rd16], %f515;
	membar.gl;
	atom.global.add.f32 	%f23, [%rd16], %f515;
	membar.gl;
	atom.global.add.f32 	%f24, [%rd16], %f515;
	membar.gl;
	atom.global.add.f32 	%f25, [%rd16], %f515;
	membar.gl;
	atom.global.add.f32 	%f26, [%rd16], %f515;
	membar.gl;
	atom.global.add.f32 	%f27, [%rd16], %f515;
	membar.gl;
	atom.global.add.f32 	%f28, [%rd16], %f515;
	membar.gl;
	atom.global.add.f32 	%f29, [%rd16], %f515;
	membar.gl;
	atom.global.add.f32 	%f30, [%rd16], %f515;
	membar.gl;
	atom.global.add.f32 	%f31, [%rd16], %f515;
	membar.gl;
	atom.global.add.f32 	%f32, [%rd16], %f515;
	membar.gl;
	atom.global.add.f32 	%f33, [%rd16], %f515;
	membar.gl;
	atom.global.add.f32 	%f34, [%rd16], %f515;
	membar.gl;
	atom.global.add.f32 	%f35, [%rd16], %f515;
	membar.gl;
	atom.global.add.f32 	%f36, [%rd16], %f515;
	membar.gl;
	atom.global.add.f32 	%f37, [%rd16], %f515;
	membar.gl;
	atom.global.add.f32 	%f38, [%rd16], %f515;
	membar.gl;
	atom.global.add.f32 	%f39, [%rd16], %f515;
	membar.gl;
	atom.global.add.f32 	%f40, [%rd16], %f515;
	membar.gl;
	atom.global.add.f32 	%f41, [%rd16], %f515;
	membar.gl;
	atom.global.add.f32 	%f42, [%rd16], %f515;
	membar.gl;
	atom.global.add.f32 	%f43, [%rd16], %f515;
	membar.gl;
	atom.global.add.f32 	%f44, [%rd16], %f515;
	membar.gl;
	atom.global.add.f32 	%f45, [%rd16], %f515;
	membar.gl;
	atom.global.add.f32 	%f46, [%rd16], %f515;
	membar.gl;
	atom.global.add.f32 	%f47, [%rd16], %f515;
	membar.gl;
	atom.global.add.f32 	%f48, [%rd16], %f515;
	membar.gl;
	atom.global.add.f32 	%f49, [%rd16], %f515;
	membar.gl;
	atom.global.add.f32 	%f50, [%rd16], %f515;
	membar.gl;
	atom.global.add.f32 	%f51, [%rd16], %f515;
	membar.gl;
	atom.global.add.f32 	%f52, [%rd16], %f515;
	membar.gl;
	atom.global.add.f32 	%f53, [%rd16], %f515;
	membar.gl;
	atom.global.add.f32 	%f54, [%rd16], %f515;
	membar.gl;
	atom.global.add.f32 	%f55, [%rd16], %f515;
	membar.gl;
	atom.global.add.f32 	%f56, [%rd16], %f515;
	membar.gl;
	atom.global.add.f32 	%f57, [%rd16], %f515;
	membar.gl;
	atom.global.add.f32 	%f58, [%rd16], %f515;
	membar.gl;
	atom.global.add.f32 	%f59, [%rd16], %f515;
	membar.gl;
	atom.global.add.f32 	%f60, [%rd16], %f515;
	membar.gl;
	atom.global.add.f32 	%f61, [%rd16], %f515;
	membar.gl;
	atom.global.add.f32 	%f62, [%rd16], %f515;
	membar.gl;
	atom.global.add.f32 	%f63, [%rd16], %f515;
	membar.gl;
	atom.global.add.f32 	%f64, [%rd16], %f515;
	membar.gl;
	atom.global.add.f32 	%f65, [%rd16], %f515;
	membar.gl;
	atom.global.add.f32 	%f66, [%rd16], %f515;
	membar.gl;
	atom.global.add.f32 	%f67, [%rd16], %f515;
	membar.gl;
	atom.global.add.f32 	%f68, [%rd16], %f515;
	membar.gl;
	atom.global.add.f32 	%f69, [%rd16], %f515;
	membar.gl;
	atom.global.add.f32 	%f70, [%rd16], %f515;
	membar.gl;
	atom.global.add.f32 	%f71, [%rd16], %f515;
	membar.gl;
	atom.global.add.f32 	%f72, [%rd16], %f515;
	membar.gl;
	atom.global.add.f32 	%f73, [%rd16], %f515;
	membar.gl;
	atom.global.add.f32 	%f74, [%rd16], %f515;
	membar.gl;
	atom.global.add.f32 	%f75, [%rd16], %f515;
	membar.gl;
	atom.global.add.f32 	%f76, [%rd16], %f515;
	membar.gl;
	atom.global.add.f32 	%f77, [%rd16], %f515;
	membar.gl;
	atom.global.add.f32 	%f78, [%rd16], %f515;
	membar.gl;
	atom.global.add.f32 	%f79, [%rd16], %f515;
	membar.gl;
	atom.global.add.f32 	%f80, [%rd16], %f515;
	membar.gl;
	atom.global.add.f32 	%f81, [%rd16], %f515;
	membar.gl;
	atom.global.add.f32 	%f82, [%rd16], %f515;
	membar.gl;
	atom.global.add.f32 	%f83, [%rd16], %f515;
	membar.gl;
	atom.global.add.f32 	%f84, [%rd16], %f515;
	membar.gl;
	atom.global.add.f32 	%f85, [%rd16], %f515;
	membar.gl;
	atom.global.add.f32 	%f86, [%rd16], %f515;
	membar.gl;
	atom.global.add.f32 	%f87, [%rd16], %f515;
	membar.gl;
	atom.global.add.f32 	%f88, [%rd16], %f515;
	membar.gl;
	atom.global.add.f32 	%f89, [%rd16], %f515;
	membar.gl;
	atom.global.add.f32 	%f90, [%rd16], %f515;
	membar.gl;
	atom.global.add.f32 	%f91, [%rd16], %f515;
	membar.gl;
	atom.global.add.f32 	%f92, [%rd16], %f515;
	membar.gl;
	atom.global.add.f32 	%f93, [%rd16], %f515;
	membar.gl;
	atom.global.add.f32 	%f94, [%rd16], %f515;
	membar.gl;
	atom.global.add.f32 	%f95, [%rd16], %f515;
	membar.gl;
	atom.global.add.f32 	%f96, [%rd16], %f515;
	membar.gl;
	atom.global.add.f32 	%f97, [%rd16], %f515;
	membar.gl;
	atom.global.add.f32 	%f98, [%rd16], %f515;
	membar.gl;
	atom.global.add.f32 	%f99, [%rd16], %f515;
	membar.gl;
	atom.global.add.f32 	%f100, [%rd16], %f515;
	membar.gl;
	atom.global.add.f32 	%f101, [%rd16], %f515;
	membar.gl;
	atom.global.add.f32 	%f102, [%rd16], %f515;
	membar.gl;
	atom.global.add.f32 	%f103, [%rd16], %f515;
	membar.gl;
	atom.global.add.f32 	%f104, [%rd16], %f515;
	membar.gl;
	atom.global.add.f32 	%f105, [%rd16], %f515;
	membar.gl;
	atom.global.add.f32 	%f106, [%rd16], %f515;
	membar.gl;
	atom.global.add.f32 	%f107, [%rd16], %f515;
	membar.gl;
	atom.global.add.f32 	%f108, [%rd16], %f515;
	membar.gl;
	atom.global.add.f32 	%f109, [%rd16], %f515;
	membar.gl;
	atom.global.add.f32 	%f110, [%rd16], %f515;
	membar.gl;
	atom.global.add.f32 	%f111, [%rd16], %f515;
	membar.gl;
	atom.global.add.f32 	%f112, [%rd16], %f515;
	membar.gl;
	atom.global.add.f32 	%f113, [%rd16], %f515;
	membar.gl;
	atom.global.add.f32 	%f114, [%rd16], %f515;
	membar.gl;
	atom.global.add.f32 	%f115, [%rd16], %f515;
	membar.gl;
	atom.global.add.f32 	%f116, [%rd16], %f515;
	membar.gl;
	atom.global.add.f32 	%f117, [%rd16], %f515;
	membar.gl;
	atom.global.add.f32 	%f118, [%rd16], %f515;
	membar.gl;
	atom.global.add.f32 	%f119, [%rd16], %f515;
	membar.gl;
	atom.global.add.f32 	%f120, [%rd16], %f515;
	membar.gl;
	atom.global.add.f32 	%f121, [%rd16], %f515;
	membar.gl;
	atom.global.add.f32 	%f122, [%rd16], %f515;
	membar.gl;
	atom.global.add.f32 	%f123, [%rd16], %f515;
	membar.gl;
	atom.global.add.f32 	%f124, [%rd16], %f515;
	membar.gl;
	atom.global.add.f32 	%f125, [%rd16], %f515;
	membar.gl;
	atom.global.add.f32 	%f126, [%rd16], %f515;
	membar.gl;
	atom.global.add.f32 	%f127, [%rd16], %f515;
	membar.gl;
	atom.global.add.f32 	%f128, [%rd16], %f515;
	membar.gl;
	atom.global.add.f32 	%f129, [%rd16], %f515;
	membar.gl;
	atom.global.add.f32 	%f130, [%rd16], %f515;
	membar.gl;
	atom.global.add.f32 	%f131, [%rd16], %f515;
	membar.gl;
	atom.global.add.f32 	%f132, [%rd16], %f515;
	membar.gl;
	atom.global.add.f32 	%f133, [%rd16], %f515;
	membar.gl;
	atom.global.add.f32 	%f134, [%rd16], %f515;
	membar.gl;
	atom.global.add.f32 	%f135, [%rd16], %f515;
	membar.gl;
	atom.global.add.f32 	%f136, [%rd16], %f515;
	membar.gl;
	atom.global.add.f32 	%f137, [%rd16], %f515;
	membar.gl;
	atom.global.add.f32 	%f138, [%rd16], %f515;
	membar.gl;
	atom.global.add.f32 	%f139, [%rd16], %f515;
	membar.gl;
	atom.global.add.f32 	%f140, [%rd16], %f515;
	membar.gl;
	atom.global.add.f32 	%f141, [%rd16], %f515;
	membar.gl;
	atom.global.add.f32 	%f142, [%rd16], %f515;
	membar.gl;
	atom.global.add.f32 	%f143, [%rd16], %f515;
	membar.gl;
	atom.global.add.f32 	%f144, [%rd16], %f515;
	membar.gl;
	atom.global.add.f32 	%f145, [%rd16], %f515;
	membar.gl;
	atom.global.add.f32 	%f146, [%rd16], %f515;
	membar.gl;
	atom.global.add.f32 	%f147, [%rd16], %f515;
	membar.gl;
	atom.global.add.f32 	%f148, [%rd16], %f515;
	membar.gl;
	atom.global.add.f32 	%f149, [%rd16], %f515;
	membar.gl;
	atom.global.add.f32 	%f150, [%rd16], %f515;
	membar.gl;
	atom.global.add.f32 	%f151, [%rd16], %f515;
	membar.gl;
	atom.global.add.f32 	%f152, [%rd16], %f515;
	membar.gl;
	atom.global.add.f32 	%f153, [%rd16], %f515;
	membar.gl;
	atom.global.add.f32 	%f154, [%rd16], %f515;
	membar.gl;
	atom.global.add.f32 	%f155, [%rd16], %f515;
	membar.gl;
	atom.global.add.f32 	%f156, [%rd16], %f515;
	membar.gl;
	atom.global.add.f32 	%f157, [%rd16], %f515;
	membar.gl;
	atom.global.add.f32 	%f158, [%rd16], %f515;
	membar.gl;
	atom.global.add.f32 	%f159, [%rd16], %f515;
	membar.gl;
	atom.global.add.f32 	%f160, [%rd16], %f515;
	membar.gl;
	atom.global.add.f32 	%f161, [%rd16], %f515;
	membar.gl;
	atom.global.add.f32 	%f162, [%rd16], %f515;
	membar.gl;
	atom.global.add.f32 	%f163, [%rd16], %f515;
	membar.gl;
	atom.global.add.f32 	%f164, [%rd16], %f515;
	membar.gl;
	atom.global.add.f32 	%f165, [%rd16], %f515;
	membar.gl;
	atom.global.add.f32 	%f166, [%rd16], %f515;
	membar.gl;
	atom.global.add.f32 	%f167, [%rd16], %f515;
	membar.gl;
	atom.global.add.f32 	%f168, [%rd16], %f515;
	membar.gl;
	atom.global.add.f32 	%f169, [%rd16], %f515;
	membar.gl;
	atom.global.add.f32 	%f170, [%rd16], %f515;
	membar.gl;
	atom.global.add.f32 	%f171, [%rd16], %f515;
	membar.gl;
	atom.global.add.f32 	%f172, [%rd16], %f515;
	membar.gl;
	atom.global.add.f32 	%f173, [%rd16], %f515;
	membar.gl;
	atom.global.add.f32 	%f174, [%rd16], %f515;
	membar.gl;
	atom.global.add.f32 	%f175, [%rd16], %f515;
	membar.gl;
	atom.global.add.f32 	%f176, [%rd16], %f515;
	membar.gl;
	atom.global.add.f32 	%f177, [%rd16], %f515;
	membar.gl;
	atom.global.add.f32 	%f178, [%rd16], %f515;
	membar.gl;
	atom.global.add.f32 	%f179, [%rd16], %f515;
	membar.gl;
	atom.global.add.f32 	%f180, [%rd16], %f515;
	membar.gl;
	atom.global.add.f32 	%f181, [%rd16], %f515;
	membar.gl;
	atom.global.add.f32 	%f182, [%rd16], %f515;
	membar.gl;
	atom.global.add.f32 	%f183, [%rd16], %f515;
	membar.gl;
	atom.global.add.f32 	%f184, [%rd16], %f515;
	membar.gl;
	atom.global.add.f32 	%f185, [%rd16], %f515;
	membar.gl;
	atom.global.add.f32 	%f186, [%rd16], %f515;
	membar.gl;
	atom.global.add.f32 	%f187, [%rd16], %f515;
	membar.gl;
	atom.global.add.f32 	%f188, [%rd16], %f515;
	membar.gl;
	atom.global.add.f32 	%f189, [%rd16], %f515;
	membar.gl;
	atom.global.add.f32 	%f190, [%rd16], %f515;
	membar.gl;
	atom.global.add.f32 	%f191, [%rd16], %f515;
	membar.gl;
	atom.global.add.f32 	%f192, [%rd16], %f515;
	membar.gl;
	atom.global.add.f32 	%f193, [%rd16], %f515;
	membar.gl;
	atom.global.add.f32 	%f194, [%rd16], %f515;
	membar.gl;
	atom.global.add.f32 	%f195, [%rd16], %f515;
	membar.gl;
	atom.global.add.f32 	%f196, [%rd16], %f515;
	membar.gl;
	atom.global.add.f32 	%f197, [%rd16], %f515;
	membar.gl;
	atom.global.add.f32 	%f198, [%rd16], %f515;
	membar.gl;
	atom.global.add.f32 	%f199, [%rd16], %f515;
	membar.gl;
	atom.global.add.f32 	%f200, [%rd16], %f515;
	membar.gl;
	atom.global.add.f32 	%f201, [%rd16], %f515;
	membar.gl;
	atom.global.add.f32 	%f202, [%rd16], %f515;
	membar.gl;
	atom.global.add.f32 	%f203, [%rd16], %f515;
	membar.gl;
	atom.global.add.f32 	%f204, [%rd16], %f515;
	membar.gl;
	atom.global.add.f32 	%f205, [%rd16], %f515;
	membar.gl;
	atom.global.add.f32 	%f206, [%rd16], %f515;
	membar.gl;
	atom.global.add.f32 	%f207, [%rd16], %f515;
	membar.gl;
	atom.global.add.f32 	%f208, [%rd16], %f515;
	membar.gl;
	atom.global.add.f32 	%f209, [%rd16], %f515;
	membar.gl;
	atom.global.add.f32 	%f210, [%rd16], %f515;
	membar.gl;
	atom.global.add.f32 	%f211, [%rd16], %f515;
	membar.gl;
	atom.global.add.f32 	%f212, [%rd16], %f515;
	membar.gl;
	atom.global.add.f32 	%f213, [%rd16], %f515;
	membar.gl;
	atom.global.add.f32 	%f214, [%rd16], %f515;
	membar.gl;
	atom.global.add.f32 	%f215, [%rd16], %f515;
	membar.gl;
	atom.global.add.f32 	%f216, [%rd16], %f515;
	membar.gl;
	atom.global.add.f32 	%f217, [%rd16], %f515;
	membar.gl;
	atom.global.add.f32 	%f218, [%rd16], %f515;
	membar.gl;
	atom.global.add.f32 	%f219, [%rd16], %f515;
	membar.gl;
	atom.global.add.f32 	%f220, [%rd16], %f515;
	membar.gl;
	atom.global.add.f32 	%f221, [%rd16], %f515;
	membar.gl;
	atom.global.add.f32 	%f222, [%rd16], %f515;
	membar.gl;
	atom.global.add.f32 	%f223, [%rd16], %f515;
	membar.gl;
	atom.global.add.f32 	%f224, [%rd16], %f515;
	membar.gl;
	atom.global.add.f32 	%f225, [%rd16], %f515;
	membar.gl;
	atom.global.add.f32 	%f226, [%rd16], %f515;
	membar.gl;
	atom.global.add.f32 	%f227, [%rd16], %f515;
	membar.gl;
	atom.global.add.f32 	%f228, [%rd16], %f515;
	membar.gl;
	atom.global.add.f32 	%f229, [%rd16], %f515;
	membar.gl;
	atom.global.add.f32 	%f230, [%rd16], %f515;
	membar.gl;
	atom.global.add.f32 	%f231, [%rd16], %f515;
	membar.gl;
	atom.global.add.f32 	%f232, [%rd16], %f515;
	membar.gl;
	atom.global.add.f32 	%f233, [%rd16], %f515;
	membar.gl;
	atom.global.add.f32 	%f234, [%rd16], %f515;
	membar.gl;
	atom.global.add.f32 	%f235, [%rd16], %f515;
	membar.gl;
	atom.global.add.f32 	%f236, [%rd16], %f515;
	membar.gl;
	atom.global.add.f32 	%f237, [%rd16], %f515;
	membar.gl;
	atom.global.add.f32 	%f238, [%rd16], %f515;
	membar.gl;
	atom.global.add.f32 	%f239, [%rd16], %f515;
	membar.gl;
	atom.global.add.f32 	%f240, [%rd16], %f515;
	membar.gl;
	atom.global.add.f32 	%f241, [%rd16], %f515;
	membar.gl;
	atom.global.add.f32 	%f242, [%rd16], %f515;
	membar.gl;
	atom.global.add.f32 	%f243, [%rd16], %f515;
	membar.gl;
	atom.global.add.f32 	%f244, [%rd16], %f515;
	membar.gl;
	atom.global.add.f32 	%f245, [%rd16], %f515;
	membar.gl;
	atom.global.add.f32 	%f246, [%rd16], %f515;
	membar.gl;
	atom.global.add.f32 	%f247, [%rd16], %f515;
	membar.gl;
	atom.global.add.f32 	%f248, [%rd16], %f515;
	membar.gl;
	atom.global.add.f32 	%f249, [%rd16], %f515;
	membar.gl;
	atom.global.add.f32 	%f250, [%rd16], %f515;
	membar.gl;
	atom.global.add.f32 	%f251, [%rd16], %f515;
	membar.gl;
	atom.global.add.f32 	%f252, [%rd16], %f515;
	membar.gl;
	atom.global.add.f32 	%f253, [%rd16], %f515;
	membar.gl;
	atom.global.add.f32 	%f254, [%rd16], %f515;
	membar.gl;
	atom.global.add.f32 	%f255, [%rd16], %f515;
	membar.gl;
	atom.global.add.f32 	%f256, [%rd16], %f515;
	membar.gl;
	atom.global.add.f32 	%f257, [%rd16], %f515;
	membar.gl;
	atom.global.add.f32 	%f258, [%rd16], %f515;
	membar.gl;
	atom.global.add.f32 	%f259, [%rd16], %f515;
	membar.gl;
	atom.global.add.f32 	%f260, [%rd16], %f515;
	membar.gl;
	atom.global.add.f32 	%f261, [%rd16], %f515;
	membar.gl;
	atom.global.add.f32 	%f262, [%rd16], %f515;
	membar.gl;
	atom.global.add.f32 	%f263, [%rd16], %f515;
	membar.gl;
	atom.global.add.f32 	%f264, [%rd16], %f515;
	membar.gl;
	atom.global.add.f32 	%f265, [%rd16], %f515;
	membar.gl;
	atom.global.add.f32 	%f266, [%rd16], %f515;
	membar.gl;
	atom.global.add.f32 	%f267, [%rd16], %f515;
	membar.gl;
	atom.global.add.f32 	%f268, [%rd16], %f515;
	membar.gl;
	atom.global.add.f32 	%f269, [%rd16], %f515;
	membar.gl;
	atom.global.add.f32 	%f270, [%rd16], %f515;
	membar.gl;
	atom.global.add.f32 	%f271, [%rd16], %f515;
	membar.gl;
	atom.global.add.f32 	%f272, [%rd16], %f515;
	membar.gl;
	atom.global.add.f32 	%f273, [%rd16], %f515;
	membar.gl;
	atom.global.add.f32 	%f274, [%rd16], %f515;
	membar.gl;
	atom.global.add.f32 	%f275, [%rd16], %f515;
	membar.gl;
	atom.global.add.f32 	%f276, [%rd16], %f515;
	membar.gl;
	atom.global.add.f32 	%f277, [%rd16], %f515;
	membar.gl;
	atom.global.add.f32 	%f278, [%rd16], %f515;
	membar.gl;
	atom.global.add.f32 	%f279, [%rd16], %f515;
	membar.gl;
	atom.global.add.f32 	%f280, [%rd16], %f515;
	membar.gl;
	atom.global.add.f32 	%f281, [%rd16], %f515;
	membar.gl;
	atom.global.add.f32 	%f282, [%rd16], %f515;
	membar.gl;
	atom.global.add.f32 	%f283, [%rd16], %f515;
	membar.gl;
	atom.global.add.f32 	%f284, [%rd16], %f515;
	membar.gl;
	atom.global.add.f32 	%f285, [%rd16], %f515;
	membar.gl;
	atom.global.add.f32 	%f286, [%rd16], %f515;
	membar.gl;
	atom.global.add.f32 	%f287, [%rd16], %f515;
	membar.gl;
	atom.global.add.f32 	%f288, [%rd16], %f515;
	membar.gl;
	atom.global.add.f32 	%f289, [%rd16], %f515;
	membar.gl;
	atom.global.add.f32 	%f290, [%rd16], %f515;
	membar.gl;
	atom.global.add.f32 	%f291, [%rd16], %f515;
	membar.gl;
	atom.global.add.f32 	%f292, [%rd16], %f515;
	membar.gl;
	atom.global.add.f32 	%f293, [%rd16], %f515;
	membar.gl;
	atom.global.add.f32 	%f294, [%rd16], %f515;
	membar.gl;
	atom.global.add.f32 	%f295, [%rd16], %f515;
	membar.gl;
	atom.global.add.f32 	%f296, [%rd16], %f515;
	membar.gl;
	atom.global.add.f32 	%f297, [%rd16], %f515;
	membar.gl;
	atom.global.add.f32 	%f298, [%rd16], %f515;
	membar.gl;
	atom.global.add.f32 	%f299, [%rd16], %f515;
	membar.gl;
	atom.global.add.f32 	%f300, [%rd16], %f515;
	membar.gl;
	atom.global.add.f32 	%f301, [%rd16], %f515;
	membar.gl;
	atom.global.add.f32 	%f302, [%rd16], %f515;
	membar.gl;
	atom.global.add.f32 	%f303, [%rd16], %f515;
	membar.gl;
	atom.global.add.f32 	%f304, [%rd16], %f515;
	membar.gl;
	atom.global.add.f32 	%f305, [%rd16], %f515;
	membar.gl;
	atom.global.add.f32 	%f306, [%rd16], %f515;
	membar.gl;
	atom.global.add.f32 	%f307, [%rd16], %f515;
	membar.gl;
	atom.global.add.f32 	%f308, [%rd16], %f515;
	membar.gl;
	atom.global.add.f32 	%f309, [%rd16], %f515;
	membar.gl;
	atom.global.add.f32 	%f310, [%rd16], %f515;
	membar.gl;
	atom.global.add.f32 	%f311, [%rd16], %f515;
	membar.gl;
	atom.global.add.f32 	%f312, [%rd16], %f515;
	membar.gl;
	atom.global.add.f32 	%f313, [%rd16], %f515;
	membar.gl;
	atom.global.add.f32 	%f314, [%rd16], %f515;
	membar.gl;
	atom.global.add.f32 	%f315, [%rd16], %f515;
	membar.gl;
	atom.global.add.f32 	%f316, [%rd16], %f515;
	membar.gl;
	atom.global.add.f32 	%f317, [%rd16], %f515;
	membar.gl;
	atom.global.add.f32 	%f318, [%rd16], %f515;
	membar.gl;
	atom.global.add.f32 	%f319, [%rd16], %f515;
	membar.gl;
	atom.global.add.f32 	%f320, [%rd16], %f515;
	membar.gl;
	atom.global.add.f32 	%f321, [%rd16], %f515;
	membar.gl;
	atom.global.add.f32 	%f322, [%rd16], %f515;
	membar.gl;
	atom.global.add.f32 	%f323, [%rd16], %f515;
	membar.gl;
	atom.global.add.f32 	%f324, [%rd16], %f515;
	membar.gl;
	atom.global.add.f32 	%f325, [%rd16], %f515;
	membar.gl;
	atom.global.add.f32 	%f326, [%rd16], %f515;
	membar.gl;
	atom.global.add.f32 	%f327, [%rd16], %f515;
	membar.gl;
	atom.global.add.f32 	%f328, [%rd16], %f515;
	membar.gl;
	atom.global.add.f32 	%f329, [%rd16], %f515;
	membar.gl;
	atom.global.add.f32 	%f330, [%rd16], %f515;
	membar.gl;
	atom.global.add.f32 	%f331, [%rd16], %f515;
	membar.gl;
	atom.global.add.f32 	%f332, [%rd16], %f515;
	membar.gl;
	atom.global.add.f32 	%f333, [%rd16], %f515;
	membar.gl;
	atom.global.add.f32 	%f334, [%rd16], %f515;
	membar.gl;
	atom.global.add.f32 	%f335, [%rd16], %f515;
	membar.gl;
	atom.global.add.f32 	%f336, [%rd16], %f515;
	membar.gl;
	atom.global.add.f32 	%f337, [%rd16], %f515;
	membar.gl;
	atom.global.add.f32 	%f338, [%rd16], %f515;
	membar.gl;
	atom.global.add.f32 	%f339, [%rd16], %f515;
	membar.gl;
	atom.global.add.f32 	%f340, [%rd16], %f515;
	membar.gl;
	atom.global.add.f32 	%f341, [%rd16], %f515;
	membar.gl;
	atom.global.add.f32 	%f342, [%rd16], %f515;
	membar.gl;
	atom.global.add.f32 	%f343, [%rd16], %f515;
	membar.gl;
	atom.global.add.f32 	%f344, [%rd16], %f515;
	membar.gl;
	atom.global.add.f32 	%f345, [%rd16], %f515;
	membar.gl;
	atom.global.add.f32 	%f346, [%rd16], %f515;
	membar.gl;
	atom.global.add.f32 	%f347, [%rd16], %f515;
	membar.gl;
	atom.global.add.f32 	%f348, [%rd16], %f515;
	membar.gl;
	atom.global.add.f32 	%f349, [%rd16], %f515;
	membar.gl;
	atom.global.add.f32 	%f350, [%rd16], %f515;
	membar.gl;
	atom.global.add.f32 	%f351, [%rd16], %f515;
	membar.gl;
	atom.global.add.f32 	%f352, [%rd16], %f515;
	membar.gl;
	atom.global.add.f32 	%f353, [%rd16], %f515;
	membar.gl;
	atom.global.add.f32 	%f354, [%rd16], %f515;
	membar.gl;
	atom.global.add.f32 	%f355, [%rd16], %f515;
	membar.gl;
	atom.global.add.f32 	%f356, [%rd16], %f515;
	membar.gl;
	atom.global.add.f32 	%f357, [%rd16], %f515;
	membar.gl;
	atom.global.add.f32 	%f358, [%rd16], %f515;
	membar.gl;
	atom.global.add.f32 	%f359, [%rd16], %f515;
	membar.gl;
	atom.global.add.f32 	%f360, [%rd16], %f515;
	membar.gl;
	atom.global.add.f32 	%f361, [%rd16], %f515;
	membar.gl;
	atom.global.add.f32 	%f362, [%rd16], %f515;
	membar.gl;
	atom.global.add.f32 	%f363, [%rd16], %f515;
	membar.gl;
	atom.global.add.f32 	%f364, [%rd16], %f515;
	membar.gl;
	atom.global.add.f32 	%f365, [%rd16], %f515;
	membar.gl;
	atom.global.add.f32 	%f366, [%rd16], %f515;
	membar.gl;
	atom.global.add.f32 	%f367, [%rd16], %f515;
	membar.gl;
	atom.global.add.f32 	%f368, [%rd16], %f515;
	membar.gl;
	atom.global.add.f32 	%f369, [%rd16], %f515;
	membar.gl;
	atom.global.add.f32 	%f370, [%rd16], %f515;
	membar.gl;
	atom.global.add.f32 	%f371, [%rd16], %f515;
	membar.gl;
	atom.global.add.f32 	%f372, [%rd16], %f515;
	membar.gl;
	atom.global.add.f32 	%f373, [%rd16], %f515;
	membar.gl;
	atom.global.add.f32 	%f374, [%rd16], %f515;
	membar.gl;
	atom.global.add.f32 	%f375, [%rd16], %f515;
	membar.gl;
	atom.global.add.f32 	%f376, [%rd16], %f515;
	membar.gl;
	atom.global.add.f32 	%f377, [%rd16], %f515;
	membar.gl;
	atom.global.add.f32 	%f378, [%rd16], %f515;
	membar.gl;
	atom.global.add.f32 	%f379, [%rd16], %f515;
	membar.gl;
	atom.global.add.f32 	%f380, [%rd16], %f515;
	membar.gl;
	atom.global.add.f32 	%f381, [%rd16], %f515;
	membar.gl;
	atom.global.add.f32 	%f382, [%rd16], %f515;
	membar.gl;
	atom.global.add.f32 	%f383, [%rd16], %f515;
	membar.gl;
	atom.global.add.f32 	%f384, [%rd16], %f515;
	membar.gl;
	atom.global.add.f32 	%f385, [%rd16], %f515;
	membar.gl;
	atom.global.add.f32 	%f386, [%rd16], %f515;
	membar.gl;
	atom.global.add.f32 	%f387, [%rd16], %f515;
	membar.gl;
	atom.global.add.f32 	%f388, [%rd16], %f515;
	membar.gl;
	atom.global.add.f32 	%f389, [%rd16], %f515;
	membar.gl;
	atom.global.add.f32 	%f390, [%rd16], %f515;
	membar.gl;
	atom.global.add.f32 	%f391, [%rd16], %f515;
	membar.gl;
	atom.global.add.f32 	%f392, [%rd16], %f515;
	membar.gl;
	atom.global.add.f32 	%f393, [%rd16], %f515;
	membar.gl;
	atom.global.add.f32 	%f394, [%rd16], %f515;
	membar.gl;
	atom.global.add.f32 	%f395, [%rd16], %f515;
	membar.gl;
	atom.global.add.f32 	%f396, [%rd16], %f515;
	membar.gl;
	atom.global.add.f32 	%f397, [%rd16], %f515;
	membar.gl;
	atom.global.add.f32 	%f398, [%rd16], %f515;
	membar.gl;
	atom.global.add.f32 	%f399, [%rd16], %f515;
	membar.gl;
	atom.global.add.f32 	%f400, [%rd16], %f515;
	membar.gl;
	atom.global.add.f32 	%f401, [%rd16], %f515;
	membar.gl;
	atom.global.add.f32 	%f402, [%rd16], %f515;
	membar.gl;
	atom.global.add.f32 	%f403, [%rd16], %f515;
	membar.gl;
	atom.global.add.f32 	%f404, [%rd16], %f515;
	membar.gl;
	atom.global.add.f32 	%f405, [%rd16], %f515;
	membar.gl;
	atom.global.add.f32 	%f406, [%rd16], %f515;
	membar.gl;
	atom.global.add.f32 	%f407, [%rd16], %f515;
	membar.gl;
	atom.global.add.f32 	%f408, [%rd16], %f515;
	membar.gl;
	atom.global.add.f32 	%f409, [%rd16], %f515;
	membar.gl;
	atom.global.add.f32 	%f410, [%rd16], %f515;
	membar.gl;
	atom.global.add.f32 	%f411, [%rd16], %f515;
	membar.gl;
	atom.global.add.f32 	%f412, [%rd16], %f515;
	membar.gl;
	atom.global.add.f32 	%f413, [%rd16], %f515;
	membar.gl;
	atom.global.add.f32 	%f414, [%rd16], %f515;
	membar.gl;
	atom.global.add.f32 	%f415, [%rd16], %f515;
	membar.gl;
	atom.global.add.f32 	%f416, [%rd16], %f515;
	membar.gl;
	atom.global.add.f32 	%f417, [%rd16], %f515;
	membar.gl;
	atom.global.add.f32 	%f418, [%rd16], %f515;
	membar.gl;
	atom.global.add.f32 	%f419, [%rd16], %f515;
	membar.gl;
	atom.global.add.f32 	%f420, [%rd16], %f515;
	membar.gl;
	atom.global.add.f32 	%f421, [%rd16], %f515;
	membar.gl;
	atom.global.add.f32 	%f422, [%rd16], %f515;
	membar.gl;
	atom.global.add.f32 	%f423, [%rd16], %f515;
	membar.gl;
	atom.global.add.f32 	%f424, [%rd16], %f515;
	membar.gl;
	atom.global.add.f32 	%f425, [%rd16], %f515;
	membar.gl;
	atom.global.add.f32 	%f426, [%rd16], %f515;
	membar.gl;
	atom.global.add.f32 	%f427, [%rd16], %f515;
	membar.gl;
	atom.global.add.f32 	%f428, [%rd16], %f515;
	membar.gl;
	atom.global.add.f32 	%f429, [%rd16], %f515;
	membar.gl;
	atom.global.add.f32 	%f430, [%rd16], %f515;
	membar.gl;
	atom.global.add.f32 	%f431, [%rd16], %f515;
	membar.gl;
	atom.global.add.f32 	%f432, [%rd16], %f515;
	membar.gl;
	atom.global.add.f32 	%f433, [%rd16], %f515;
	membar.gl;
	atom.global.add.f32 	%f434, [%rd16], %f515;
	membar.gl;
	atom.global.add.f32 	%f435, [%rd16], %f515;
	membar.gl;
	atom.global.add.f32 	%f436, [%rd16], %f515;
	membar.gl;
	atom.global.add.f32 	%f437, [%rd16], %f515;
	membar.gl;
	atom.global.add.f32 	%f438, [%rd16], %f515;
	membar.gl;
	atom.global.add.f32 	%f439, [%rd16], %f515;
	membar.gl;
	atom.global.add.f32 	%f440, [%rd16], %f515;
	membar.gl;
	atom.global.add.f32 	%f441, [%rd16], %f515;
	membar.gl;
	atom.global.add.f32 	%f442, [%rd16], %f515;
	membar.gl;
	atom.global.add.f32 	%f443, [%rd16], %f515;
	membar.gl;
	atom.global.add.f32 	%f444, [%rd16], %f515;
	membar.gl;
	atom.global.add.f32 	%f445, [%rd16], %f515;
	membar.gl;
	atom.global.add.f32 	%f446, [%rd16], %f515;
	membar.gl;
	atom.global.add.f32 	%f447, [%rd16], %f515;
	membar.gl;
	atom.global.add.f32 	%f448, [%rd16], %f515;
	membar.gl;
	atom.global.add.f32 	%f449, [%rd16], %f515;
	membar.gl;
	atom.global.add.f32 	%f450, [%rd16], %f515;
	membar.gl;
	atom.global.add.f32 	%f451, [%rd16], %f515;
	membar.gl;
	atom.global.add.f32 	%f452, [%rd16], %f515;
	membar.gl;
	atom.global.add.f32 	%f453, [%rd16], %f515;
	membar.gl;
	atom.global.add.f32 	%f454, [%rd16], %f515;
	membar.gl;
	atom.global.add.f32 	%f455, [%rd16], %f515;
	membar.gl;
	atom.global.add.f32 	%f456, [%rd16], %f515;
	membar.gl;
	atom.global.add.f32 	%f457, [%rd16], %f515;
	membar.gl;
	atom.global.add.f32 	%f458, [%rd16], %f515;
	membar.gl;
	atom.global.add.f32 	%f459, [%rd16], %f515;
	membar.gl;
	atom.global.add.f32 	%f460, [%rd16], %f515;
	membar.gl;
	atom.global.add.f32 	%f461, [%rd16], %f515;
	membar.gl;
	atom.global.add.f32 	%f462, [%rd16], %f515;
	membar.gl;
	atom.global.add.f32 	%f463, [%rd16], %f515;
	membar.gl;
	atom.global.add.f32 	%f464, [%rd16], %f515;
	membar.gl;
	atom.global.add.f32 	%f465, [%rd16], %f515;
	membar.gl;
	atom.global.add.f32 	%f466, [%rd16], %f515;
	membar.gl;
	atom.global.add.f32 	%f467, [%rd16], %f515;
	membar.gl;
	atom.global.add.f32 	%f468, [%rd16], %f515;
	membar.gl;
	atom.global.add.f32 	%f469, [%rd16], %f515;
	membar.gl;
	atom.global.add.f32 	%f470, [%rd16], %f515;
	membar.gl;
	atom.global.add.f32 	%f471, [%rd16], %f515;
	membar.gl;
	atom.global.add.f32 	%f472, [%rd16], %f515;
	membar.gl;
	atom.global.add.f32 	%f473, [%rd16], %f515;
	membar.gl;
	atom.global.add.f32 	%f474, [%rd16], %f515;
	membar.gl;
	atom.global.add.f32 	%f475, [%rd16], %f515;
	membar.gl;
	atom.global.add.f32 	%f476, [%rd16], %f515;
	membar.gl;
	atom.global.add.f32 	%f477, [%rd16], %f515;
	membar.gl;
	atom.global.add.f32 	%f478, [%rd16], %f515;
	membar.gl;
	atom.global.add.f32 	%f479, [%rd16], %f515;
	membar.gl;
	atom.global.add.f32 	%f480, [%rd16], %f515;
	membar.gl;
	atom.global.add.f32 	%f481, [%rd16], %f515;
	membar.gl;
	atom.global.add.f32 	%f482, [%rd16], %f515;
	membar.gl;
	atom.global.add.f32 	%f483, [%rd16], %f515;
	membar.gl;
	atom.global.add.f32 	%f484, [%rd16], %f515;
	membar.gl;
	atom.global.add.f32 	%f485, [%rd16], %f515;
	membar.gl;
	atom.global.add.f32 	%f486, [%rd16], %f515;
	membar.gl;
	atom.global.add.f32 	%f487, [%rd16], %f515;
	membar.gl;
	atom.global.add.f32 	%f488, [%rd16], %f515;
	membar.gl;
	atom.global.add.f32 	%f489, [%rd16], %f515;
	membar.gl;
	atom.global.add.f32 	%f490, [%rd16], %f515;
	membar.gl;
	atom.global.add.f32 	%f491, [%rd16], %f515;
	membar.gl;
	atom.global.add.f32 	%f492, [%rd16], %f515;
	membar.gl;
	atom.global.add.f32 	%f493, [%rd16], %f515;
	membar.gl;
	atom.global.add.f32 	%f494, [%rd16], %f515;
	membar.gl;
	atom.global.add.f32 	%f495, [%rd16], %f515;
	membar.gl;
	atom.global.add.f32 	%f496, [%rd16], %f515;
	membar.gl;
	atom.global.add.f32 	%f497, [%rd16], %f515;
	membar.gl;
	atom.global.add.f32 	%f498, [%rd16], %f515;
	membar.gl;
	atom.global.add.f32 	%f499, [%rd16], %f515;
	membar.gl;
	atom.global.add.f32 	%f500, [%rd16], %f515;
	membar.gl;
	atom.global.add.f32 	%f501, [%rd16], %f515;
	membar.gl;
	atom.global.add.f32 	%f502, [%rd16], %f515;
	membar.gl;
	atom.global.add.f32 	%f503, [%rd16], %f515;
	membar.gl;
	atom.global.add.f32 	%f504, [%rd16], %f515;
	membar.gl;
	atom.global.add.f32 	%f505, [%rd16], %f515;
	membar.gl;
	atom.global.add.f32 	%f506, [%rd16], %f515;
	membar.gl;
	atom.global.add.f32 	%f507, [%rd16], %f515;
	membar.gl;
	atom.global.add.f32 	%f508, [%rd16], %f515;
	membar.gl;
	atom.global.add.f32 	%f509, [%rd16], %f515;
	membar.gl;
	atom.global.add.f32 	%f510, [%rd16], %f515;
	membar.gl;
	atom.global.add.f32 	%f511, [%rd16], %f515;
	membar.gl;
	atom.global.add.f32 	%f512, [%rd16], %f515;
	membar.gl;
	atom.global.add.f32 	%f513, [%rd16], %f515;
	membar.gl;
	atom.global.add.f32 	%f514, [%rd16], %f515;
	membar.gl;
$L__BB7_6:
	mov.u32 	%r13, %tid.x;
	setp.ne.s32 	%p4, %r13, 0;
	bar.sync 	0;
	@%p4 bra 	$L__BB7_8;
	ld.param.u64 	%rd27, [_Z15vectorAtomicAddPffiPx_param_3];
	// begin inline asm
	mov.u64 	%rd17, %clock64;
	// end inline asm
	sub.s64 	%rd18, %rd17, %rd28;
	shr.s64 	%rd19, %rd18, 63;
	shr.u64 	%rd20, %rd19, 55;
	add.s64 	%rd21, %rd18, %rd20;
	shr.s64 	%rd22, %rd21, 9;
	mov.u32 	%r14, %ctaid.x;
	cvta.to.global.u64 	%rd23, %rd27;
	mul.wide.u32 	%rd24, %r14, 8;
	add.s64 	%rd25, %rd23, %rd24;
	st.global.u64 	[%rd25], %rd22;
$L__BB7_8:
	ret;

}
	// .globl	_Z16clock64_overheadPx
.visible .entry _Z16clock64_overheadPx(
	.param .u64 .ptr .align 1 _Z16clock64_overheadPx_param_0
)
{
	.reg .b32 	%r<2>;
	.reg .b64 	%rd<8>;

	ld.param.u64 	%rd3, [_Z16clock64_overheadPx_param_0];
	cvta.to.global.u64 	%rd4, %rd3;
	// begin inline asm
	mov.u64 	%rd1, %clock64;
	// end inline asm
	// begin inline asm
	mov.u64 	%rd2, %clock64;
	// end inline asm
	sub.s64 	%rd5, %rd2, %rd1;
	mov.u32 	%r1, %ctaid.x;
	mul.wide.u32 	%rd6, %r1, 8;
	add.s64 	%rd7, %rd4, %rd6;
	st.global.u64 	[%rd7], %rd5;
	ret;

}


// ===== COMPILED SASS (sm_100) =====

	.target	sm_100

	.elftype	@"ET_EXEC"


//--------------------- .note.nv.tkinfo           --------------------------
	.section	.note.nv.tkinfo,"",@"SHT_NOTE"
	.sectionflags	@"SHF_NOTE_NV_TKINFO"
	.tkinfo
        /*0018*/ 	.word	0x00000002
        /*0030*/ 	.string	""
        /*0030*/ 	.string	"ptxas"
        /*0030*/ 	.string	"Cuda compilation tools, release 13.0, V13.0.88"
        /*0030*/ 	.string	"Build cuda_13.0.r13.0/compiler.36424714_0"
        /*0030*/ 	.string	"-arch sm_100 -m 64 "



//--------------------- .note.nv.cuinfo           --------------------------
	.section	.note.nv.cuinfo,"",@"SHT_NOTE"
	.sectionflags	@"SHF_NOTE_NV_CUINFO"
        /*0018*/ 	.short	0x0002
        /*001a*/ 	.short	0x0064
        /*001c*/ 	.short	0x0082
	.zero		2


//--------------------- .nv.info                  --------------------------
	.section	.nv.info,"",@"SHT_CUDA_INFO"
	.align	4


	//----- nvinfo : EIATTR_REGCOUNT
	.align		4
        /*0000*/ 	.byte	0x04, 0x2f
        /*0002*/ 	.short	(.L_1 - .L_0)
	.align		4
.L_0:
        /*0004*/ 	.word	index@(_Z11cacheWarmupPfi)
        /*0008*/ 	.word	0x00000006


	//----- nvinfo : EIATTR_FRAME_SIZE
	.align		4
.L_1:
        /*000c*/ 	.byte	0x04, 0x11
        /*000e*/ 	.short	(.L_3 - .L_2)
	.align		4
.L_2:
        /*0010*/ 	.word	index@(_Z11cacheWarmupPfi)
        /*0014*/ 	.word	0x00000000


	//----- nvinfo : EIATTR_REGCOUNT
	.align		4
.L_3:
        /*0018*/ 	.byte	0x04, 0x2f
        /*001a*/ 	.short	(.L_5 - .L_4)
	.align		4
.L_4:
        /*001c*/ 	.word	index@(_Z16lmwTest_baselinePffiPx)
        /*0020*/ 	.word	0x00000020


	//----- nvinfo : EIATTR_FRAME_SIZE
	.align		4
.L_5:
        /*0024*/ 	.byte	0x04, 0x11
        /*0026*/ 	.short	(.L_7 - .L_6)
	.align		4
.L_6:
        /*0028*/ 	.word	index@(_Z16lmwTest_baselinePffiPx)
        /*002c*/ 	.word	0x00000000


	//----- nvinfo : EIATTR_REGCOUNT
	.align		4
.L_7:
        /*0030*/ 	.byte	0x04, 0x2f
        /*0032*/ 	.short	(.L_9 - .L_8)
	.align		4
.L_8:
        /*0034*/ 	.word	index@(_Z14lmwTest_atomicPffiPx)
        /*0038*/ 	.word	0x00000014


	//----- nvinfo : EIATTR_FRAME_SIZE
	.align		4
.L_9:
        /*003c*/ 	.byte	0x04, 0x11
        /*003e*/ 	.short	(.L_11 - .L_10)
	.align		4
.L_10:
        /*0040*/ 	.word	index@(_Z14lmwTest_atomicPffiPx)
        /*0044*/ 	.word	0x00000000


	//----- nvinfo : EIATTR_REGCOUNT
	.align		4
.L_11:
        /*0048*/ 	.byte	0x04, 0x2f
        /*004a*/ 	.short	(.L_13 - .L_12)
	.align		4
.L_12:
        /*004c*/ 	.word	index@(_Z24oneThreadOneVarAtomicAddPffPx)
        /*0050*/ 	.word	0x0000000e


	//----- nvinfo : EIATTR_FRAME_SIZE
	.align		4
.L_13:
        /*0054*/ 	.byte	0x04, 0x11
        /*0056*/ 	.short	(.L_15 - .L_14)
	.align		4
.L_14:
        /*0058*/ 	.word	index@(_Z24oneThreadOneVarAtomicAddPffPx)
        /*005c*/ 	.word	0x00000000


	//----- nvinfo : EIATTR_REGCOUNT
	.align		4
.L_15:
        /*0060*/ 	.byte	0x04, 0x2f
        /*0062*/ 	.short	(.L_17 - .L_16)
	.align		4
.L_16:
        /*0064*/ 	.word	index@(_Z22oneWarpOneVarAtomicAddPffPx)
        /*0068*/ 	.word	0x0000000e


	//----- nvinfo : EIATTR_FRAME_SIZE
	.align		4
.L_17:
        /*006c*/ 	.byte	0x04, 0x11
        /*006e*/ 	.short	(.L_19 - .L_18)
	.align		4
.L_18:
        /*0070*/ 	.word	index@(_Z22oneWarpOneVarAtomicAddPffPx)
        /*0074*/ 	.word	0x00000000


	//----- nvinfo : EIATTR_REGCOUNT
	.align		4
.L_19:
        /*0078*/ 	.byte	0x04, 0x2f
        /*007a*/ 	.short	(.L_21 - .L_20)
	.align		4
.L_20:
        /*007c*/ 	.word	index@(_Z21oneWarp32VarAtomicAddPffPx)
        /*0080*/ 	.word	0x0000000e


	//----- nvinfo : EIATTR_FRAME_SIZE
	.align		4
.L_21:
        /*0084*/ 	.byte	0x04, 0x11
        /*0086*/ 	.short	(.L_23 - .L_22)
	.align		4
.L_22:
        /*0088*/ 	.word	index@(_Z21oneWarp32VarAtomicAddPffPx)
        /*008c*/ 	.word	0x00000000


	//----- nvinfo : EIATTR_REGCOUNT
	.align		4
.L_23:
        /*0090*/ 	.byte	0x04, 0x2f
        /*0092*/ 	.short	(.L_25 - .L_24)
	.align		4
.L_24:
        /*0094*/ 	.word	index@(_Z25oneWarp32VarAtomicAdd_FarPffiPx)
        /*0098*/ 	.word	0x0000000e


	//----- nvinfo : EIATTR_FRAME_SIZE
	.align		4
.L_25:
        /*009c*/ 	.byte	0x04, 0x11
        /*009e*/ 	.short	(.L_27 - .L_26)
	.align		4
.L_26:
        /*00a0*/ 	.word	index@(_Z25oneWarp32VarAtomicAdd_FarPffiPx)
        /*00a4*/ 	.word	0x00000000


	//----- nvinfo : EIATTR_REGCOUNT
	.align		4
.L_27:
        /*00a8*/ 	.byte	0x04, 0x2f
        /*00aa*/ 	.short	(.L_29 - .L_28)
	.align		4
.L_28:
        /*00ac*/ 	.word	index@(_Z15vectorAtomicAddPffiPx)
        /*00b0*/ 	.word	0x0000000e


	//----- nvinfo : EIATTR_FRAME_SIZE
	.align		4
.L_29:
        /*00b4*/ 	.byte	0x04, 0x11
        /*00b6*/ 	.short	(.L_31 - .L_30)
	.align		4
.L_30:
        /*00b8*/ 	.word	index@(_Z15vectorAtomicAddPffiPx)
        /*00bc*/ 	.word	0x00000000


	//----- nvinfo : EIATTR_REGCOUNT
	.align		4
.L_31:
        /*00c0*/ 	.byte	0x04, 0x2f
        /*00c2*/ 	.short	(.L_33 - .L_32)
	.align		4
.L_32:
        /*00c4*/ 	.word	index@(_Z16clock64_overheadPx)
        /*00c8*/ 	.word	0x0000000c


	//----- nvinfo : EIATTR_FRAME_SIZE
	.align		4
.L_33:
        /*00cc*/ 	.byte	0x04, 0x11
        /*00ce*/ 	.short	(.L_35 - .L_34)
	.align		4
.L_34:
        /*00d0*/ 	.word	index@(_Z16clock64_overheadPx)
        /*00d4*/ 	.word	0x00000000


	//----- nvinfo : EIATTR_MIN_STACK_SIZE
	.align		4
.L_35:
        /*00d8*/ 	.byte	0x04, 0x12
        /*00da*/ 	.short	(.L_37 - .L_36)
	.align		4
.L_36:
        /*00dc*/ 	.word	index@(_Z16clock64_overheadPx)
        /*00e0*/ 	.word	0x00000000


	//----- nvinfo : EIATTR_MIN_STACK_SIZE
	.align		4
.L_37:
        /*00e4*/ 	.byte	0x04, 0x12
        /*00e6*/ 	.short	(.L_39 - .L_38)
	.align		4
.L_38:
        /*00e8*/ 	.word	index@(_Z15vectorAtomicAddPffiPx)
        /*00ec*/ 	.word	0x00000000


	//----- nvinfo : EIATTR_MIN_STACK_SIZE
	.align		4
.L_39:
        /*00f0*/ 	.byte	0x04, 0x12
        /*00f2*/ 	.short	(.L_41 - .L_40)
	.align		4
.L_40:
        /*00f4*/ 	.word	index@(_Z25oneWarp32VarAtomicAdd_FarPffiPx)
        /*00f8*/ 	.word	0x00000000


	//----- nvinfo : EIATTR_MIN_STACK_SIZE
	.align		4
.L_41:
        /*00fc*/ 	.byte	0x04, 0x12
        /*00fe*/ 	.short	(.L_43 - .L_42)
	.align		4
.L_42:
        /*0100*/ 	.word	index@(_Z21oneWarp32VarAtomicAddPffPx)
        /*0104*/ 	.word	0x00000000


	//----- nvinfo : EIATTR_MIN_STACK_SIZE
	.align		4
.L_43:
        /*0108*/ 	.byte	0x04, 0x12
        /*010a*/ 	.short	(.L_45 - .L_44)
	.align		4
.L_44:
        /*010c*/ 	.word	index@(_Z22oneWarpOneVarAtomicAddPffPx)
        /*0110*/ 	.word	0x00000000


	//----- nvinfo : EIATTR_MIN_STACK_SIZE
	.align		4
.L_45:
        /*0114*/ 	.byte	0x04, 0x12
        /*0116*/ 	.short	(.L_47 - .L_46)
	.align		4
.L_46:
        /*0118*/ 	.word	index@(_Z24oneThreadOneVarAtomicAddPffPx)
        /*011c*/ 	.word	0x00000000


	//----- nvinfo : EIATTR_MIN_STACK_SIZE
	.align		4
.L_47:
        /*0120*/ 	.byte	0x04, 0x12
        /*0122*/ 	.short	(.L_49 - .L_48)
	.align		4
.L_48:
        /*0124*/ 	.word	index@(_Z14lmwTest_atomicPffiPx)
        /*0128*/ 	.word	0x00000000


	//----- nvinfo : EIATTR_MIN_STACK_SIZE
	.align		4
.L_49:
        /*012c*/ 	.byte	0x04, 0x12
        /*012e*/ 	.short	(.L_51 - .L_50)
	.align		4
.L_50:
        /*0130*/ 	.word	index@(_Z16lmwTest_baselinePffiPx)
        /*0134*/ 	.word	0x00000000


	//----- nvinfo : EIATTR_MIN_STACK_SIZE
	.align		4
.L_51:
        /*0138*/ 	.byte	0x04, 0x12
        /*013a*/ 	.short	(.L_53 - .L_52)
	.align		4
.L_52:
        /*013c*/ 	.word	index@(_Z11cacheWarmupPfi)
        /*0140*/ 	.word	0x00000000
.L_53:


//--------------------- .nv.compat                --------------------------
	.section	.nv.compat,"",@"SHT_CUDA_COMPAT_INFO"
	.align	4
        /*0000*/ 	.byte	0x02, 0x09, 0x00, 0x00, 0x02, 0x02, 0x01, 0x00, 0x02, 0x05, 0x05, 0x00, 0x03, 0x07, 0x01, 0x01
        /*0010*/ 	.byte	0x02, 0x03, 0x00, 0x00, 0x02, 0x06, 0x01, 0x00, 0x04, 0x0b, 0x08, 0x00, 0x09, 0x00, 0x00, 0x00
        /*0020*/ 	.byte	0x00, 0x00, 0x00, 0x00


//--------------------- .nv.info._Z16clock64_overheadPx --------------------------
	.section	.nv.info._Z16clock64_overheadPx,"",@"SHT_CUDA_INFO"
	.sectionflags	@""
	.align	4


	//----- nvinfo : EIATTR_CUDA_API_VERSION
	.align		4
        /*0000*/ 	.byte	0x04, 0x37
        /*0002*/ 	.short	(.L_55 - .L_54)
.L_54:
        /*0004*/ 	.word	0x00000082


	//----- nvinfo : EIATTR_KPARAM_INFO
	.align		4
.L_55:
        /*0008*/ 	.byte	0x04, 0x17
        /*000a*/ 	.short	(.L_57 - .L_56)
.L_56:
        /*000c*/ 	.word	0x00000000
        /*0010*/ 	.short	0x0000
        /*0012*/ 	.short	0x0000
        /*0014*/ 	.byte	0x00, 0xf5, 0x21, 0x00


	//----- nvinfo : EIATTR_SPARSE_MMA_MASK
	.align		4
.L_57:
        /*0018*/ 	.byte	0x03, 0x50
        /*001a*/ 	.short	0x0000


	//----- nvinfo : EIATTR_MAXREG_COUNT
	.align		4
        /*001c*/ 	.byte	0x03, 0x1b
        /*001e*/ 	.short	0x00ff


	//----- nvinfo : EIATTR_MERCURY_ISA_VERSION
	.align		4
        /*0020*/ 	.byte	0x03, 0x5f
        /*0022*/ 	.short	0x0101


	//----- nvinfo : EIATTR_VRC_CTA_INIT_COUNT
	.align		4
        /*0024*/ 	.byte	0x02, 0x4a
	.zero		1
	.zero		1


	//----- nvinfo : EIATTR_EXIT_INSTR_OFFSETS
	.align		4
        /*0028*/ 	.byte	0x04, 0x1c
        /*002a*/ 	.short	(.L_59 - .L_58)


	//   ....[0]....
.L_58:
        /*002c*/ 	.word	0x000000b0


	//----- nvinfo : EIATTR_CBANK_PARAM_SIZE
	.align		4
.L_59:
        /*0030*/ 	.byte	0x03, 0x19
        /*0032*/ 	.short	0x0008


	//----- nvinfo : EIATTR_PARAM_CBANK
	.align		4
        /*0034*/ 	.byte	0x04, 0x0a
        /*0036*/ 	.short	(.L_61 - .L_60)
	.align		4
.L_60:
        /*0038*/ 	.word	index@(.nv.constant0._Z16clock64_overheadPx)
        /*003c*/ 	.short	0x0380
        /*003e*/ 	.short	0x0008


	//----- nvinfo : EIATTR_SW_WAR
	.align		4
.L_61:
        /*0040*/ 	.byte	0x04, 0x36
        /*0042*/ 	.short	(.L_63 - .L_62)
.L_62:
        /*0044*/ 	.word	0x00000008
.L_63:


//--------------------- .nv.info._Z15vectorAtomicAddPffiPx --------------------------
	.section	.nv.info._Z15vectorAtomicAddPffiPx,"",@"SHT_CUDA_INFO"
	.sectionflags	@""
	.align	4


	//----- nvinfo : EIATTR_CUDA_API_VERSION
	.align		4
        /*0000*/ 	.byte	0x04, 0x37
        /*0002*/ 	.short	(.L_65 - .L_64)
.L_64:
        /*0004*/ 	.word	0x00000082


	//----- nvinfo : EIATTR_KPARAM_INFO
	.align		4
.L_65:
        /*0008*/ 	.byte	0x04, 0x17
        /*000a*/ 	.short	(.L_67 - .L_66)
.L_66:
        /*000c*/ 	.word	0x00000000
        /*0010*/ 	.short	0x0003
        /*0012*/ 	.short	0x0010
        /*0014*/ 	.byte	0x00, 0xf5, 0x21, 0x00


	//----- nvinfo : EIATTR_KPARAM_INFO
	.align		4
.L_67:
        /*0018*/ 	.byte	0x04, 0x17
        /*001a*/ 	.short	(.L_69 - .L_68)
.L_68:
        /*001c*/ 	.word	0x00000000
        /*0020*/ 	.short	0x0002
        /*0022*/ 	.short	0x000c
        /*0024*/ 	.byte	0x00, 0xf0, 0x11, 0x00


	//----- nvinfo : EIATTR_KPARAM_INFO
	.align		4
.L_69:
        /*0028*/ 	.byte	0x04, 0x17
        /*002a*/ 	.short	(.L_71 - .L_70)
.L_70:
        /*002c*/ 	.word	0x00000000
        /*0030*/ 	.short	0x0001
        /*0032*/ 	.short	0x0008
        /*0034*/ 	.byte	0x00, 0xf0, 0x11, 0x00


	//----- nvinfo : EIATTR_KPARAM_INFO
	.align		4
.L_71:
        /*0038*/ 	.byte	0x04, 0x17
        /*003a*/ 	.short	(.L_73 - .L_72)
.L_72:
        /*003c*/ 	.word	0x00000000
        /*0040*/ 	.short	0x0000
        /*0042*/ 	.short	0x0000
        /*0044*/ 	.byte	0x00, 0xf5, 0x21, 0x00


	//----- nvinfo : EIATTR_SPARSE_MMA_MASK
	.align		4
.L_73:
        /*0048*/ 	.byte	0x03, 0x50
        /*004a*/ 	.short	0x0000


	//----- nvinfo : EIATTR_MAXREG_COUNT
	.align		4
        /*004c*/ 	.byte	0x03, 0x1b
        /*004e*/ 	.short	0x00ff


	//----- nvinfo : EIATTR_NUM_BARRIERS
	.align		4
        /*0050*/ 	.byte	0x02, 0x4c
        /*0052*/ 	.byte	0x01
	.zero		1


	//----- nvinfo : EIATTR_MERCURY_ISA_VERSION
	.align		4
        /*0054*/ 	.byte	0x03, 0x5f
        /*0056*/ 	.short	0x0101


	//----- nvinfo : EIATTR_VRC_CTA_INIT_COUNT
	.align		4
        /*0058*/ 	.byte	0x02, 0x4a
	.zero		1
	.zero		1


	//----- nvinfo : EIATTR_EXIT_INSTR_OFFSETS
	.align		4
        /*005c*/ 	.byte	0x04, 0x1c
        /*005e*/ 	.short	(.L_75 - .L_74)


	//   ....[0]....
.L_74:
        /*0060*/ 	.word	0x0000a140


	//   ....[1]....
        /*0064*/ 	.word	0x0000a200


	//----- nvinfo : EIATTR_CRS_STACK_SIZE
	.align		4
.L_75:
        /*0068*/ 	.byte	0x04, 0x1e
        /*006a*/ 	.short	(.L_77 - .L_76)
.L_76:
        /*006c*/ 	.word	0x00000000


	//----- nvinfo : EIATTR_CBANK_PARAM_SIZE
	.align		4
.L_77:
        /*0070*/ 	.byte	0x03, 0x19
        /*0072*/ 	.short	0x0018


	//----- nvinfo : EIATTR_PARAM_CBANK
	.align		4
        /*0074*/ 	.byte	0x04, 0x0a
        /*0076*/ 	.short	(.L_79 - .L_78)
	.align		4
.L_78:
        /*0078*/ 	.word	index@(.nv.constant0._Z15vectorAtomicAddPffiPx)
        /*007c*/ 	.short	0x0380
        /*007e*/ 	.short	0x0018


	//----- nvinfo : EIATTR_SW_WAR
	.align		4
.L_79:
        /*0080*/ 	.byte	0x04, 0x36
        /*0082*/ 	.short	(.L_81 - .L_80)
.L_80:
        /*0084*/ 	.word	0x00000008
.L_81:


//--------------------- .nv.info._Z25oneWarp32VarAtomicAdd_FarPffiPx --------------------------
	.section	.nv.info._Z25oneWarp32VarAtomicAdd_FarPffiPx,"",@"SHT_CUDA_INFO"
	.sectionflags	@""
	.align	4


	//----- nvinfo : EIATTR_CUDA_API_VERSION
	.align		4
        /*0000*/ 	.byte	0x04, 0x37
        /*0002*/ 	.short	(.L_83 - .L_82)
.L_82:
        /*0004*/ 	.word	0x00000082


	//----- nvinfo : EIATTR_KPARAM_INFO
	.align		4
.L_83:
        /*0008*/ 	.byte	0x04, 0x17
        /*000a*/ 	.short	(.L_85 - .L_84)
.L_84:
        /*000c*/ 	.word	0x00000000
        /*0010*/ 	.short	0x0003
        /*0012*/ 	.short	0x0010
        /*0014*/ 	.byte	0x00, 0xf5, 0x21, 0x00


	//----- nvinfo : EIATTR_KPARAM_INFO
	.align		4
.L_85:
        /*0018*/ 	.byte	0x04, 0x17
        /*001a*/ 	.short	(.L_87 - .L_86)
.L_86:
        /*001c*/ 	.word	0x00000000
        /*0020*/ 	.short	0x0002
        /*0022*/ 	.short	0x000c
        /*0024*/ 	.byte	0x00, 0xf0, 0x11, 0x00


	//----- nvinfo : EIATTR_KPARAM_INFO
	.align		4
.L_87:
        /*0028*/ 	.byte	0x04, 0x17
        /*002a*/ 	.short	(.L_89 - .L_88)
.L_88:
        /*002c*/ 	.word	0x00000000
        /*0030*/ 	.short	0x0001
        /*0032*/ 	.short	0x0008
        /*0034*/ 	.byte	0x00, 0xf0, 0x11, 0x00


	//----- nvinfo : EIATTR_KPARAM_INFO
	.align		4
.L_89:
        /*0038*/ 	.byte	0x04, 0x17
        /*003a*/ 	.short	(.L_91 - .L_90)
.L_90:
        /*003c*/ 	.word	0x00000000
        /*0040*/ 	.short	0x0000
        /*0042*/ 	.short	0x0000
        /*0044*/ 	.byte	0x00, 0xf5, 0x21, 0x00


	//----- nvinfo : EIATTR_SPARSE_MMA_MASK
	.align		4
.L_91:
        /*0048*/ 	.byte	0x03, 0x50
        /*004a*/ 	.short	0x0000


	//----- nvinfo : EIATTR_MAXREG_COUNT
	.align		4
        /*004c*/ 	.byte	0x03, 0x1b
        /*004e*/ 	.short	0x00ff


	//----- nvinfo : EIATTR_NUM_BARRIERS
	.align		4
        /*0050*/ 	.byte	0x02, 0x4c
        /*0052*/ 	.byte	0x01
	.zero		1


	//----- nvinfo : EIATTR_MERCURY_ISA_VERSION
	.align		4
        /*0054*/ 	.byte	0x03, 0x5f
        /*0056*/ 	.short	0x0101


	//----- nvinfo : EIATTR_VRC_CTA_INIT_COUNT
	.align		4
        /*0058*/ 	.byte	0x02, 0x4a
	.zero		1
	.zero		1


	//----- nvinfo : EIATTR_EXIT_INSTR_OFFSETS
	.align		4
        /*005c*/ 	.byte	0x04, 0x1c
        /*005e*/ 	.short	(.L_93 - .L_92)


	//   ....[0]....
.L_92:
        /*0060*/ 	.word	0x0000a1f0


	//----- nvinfo : EIATTR_CRS_STACK_SIZE
	.align		4
.L_93:
        /*0064*/ 	.byte	0x04, 0x1e
        /*0066*/ 	.short	(.L_95 - .L_94)
.L_94:
        /*0068*/ 	.word	0x00000000


	//----- nvinfo : EIATTR_CBANK_PARAM_SIZE
	.align		4
.L_95:
        /*006c*/ 	.byte	0x03, 0x19
        /*006e*/ 	.short	0x0018


	//----- nvinfo : EIATTR_PARAM_CBANK
	.align		4
        /*0070*/ 	.byte	0x04, 0x0a
        /*0072*/ 	.short	(.L_97 - .L_96)
	.align		4
.L_96:
        /*0074*/ 	.word	index@(.nv.constant0._Z25oneWarp32VarAtomicAdd_FarPffiPx)
        /*0078*/ 	.short	0x0380
        /*007a*/ 	.short	0x0018


	//----- nvinfo : EIATTR_SW_WAR
	.align		4
.L_97:
        /*007c*/ 	.byte	0x04, 0x36
        /*007e*/ 	.short	(.L_99 - .L_98)
.L_98:
        /*0080*/ 	.word	0x00000008
.L_99:


//--------------------- .nv.info._Z21oneWarp32VarAtomicAddPffPx --------------------------
	.section	.nv.info._Z21oneWarp32VarAtomicAddPffPx,"",@"SHT_CUDA_INFO"
	.sectionflags	@""
	.align	4


	//----- nvinfo : EIATTR_CUDA_API_VERSION
	.align		4
        /*0000*/ 	.byte	0x04, 0x37
        /*0002*/ 	.short	(.L_101 - .L_100)
.L_100:
        /*0004*/ 	.word	0x00000082


	//----- nvinfo : EIATTR_KPARAM_INFO
	.align		4
.L_101:
        /*0008*/ 	.byte	0x04, 0x17
        /*000a*/ 	.short	(.L_103 - .L_102)
.L_102:
        /*000c*/ 	.word	0x00000000
        /*0010*/ 	.short	0x0002
        /*0012*/ 	.short	0x0010
        /*0014*/ 	.byte	0x00, 0xf5, 0x21, 0x00


	//----- nvinfo : EIATTR_KPARAM_INFO
	.align		4
.L_103:
        /*0018*/ 	.byte	0x04, 0x17
        /*001a*/ 	.short	(.L_105 - .L_104)
.L_104:
        /*001c*/ 	.word	0x00000000
        /*0020*/ 	.short	0x0001
        /*0022*/ 	.short	0x0008
        /*0024*/ 	.byte	0x00, 0xf0, 0x11, 0x00


	//----- nvinfo : EIATTR_KPARAM_INFO
	.align		4
.L_105:
        /*0028*/ 	.byte	0x04, 0x17
        /*002a*/ 	.short	(.L_107 - .L_106)
.L_106:
        /*002c*/ 	.word	0x00000000
        /*0030*/ 	.short	0x0000
        /*0032*/ 	.short	0x0000
        /*0034*/ 	.byte	0x00, 0xf5, 0x21, 0x00


	//----- nvinfo : EIATTR_SPARSE_MMA_MASK
	.align		4
.L_107:
        /*0038*/ 	.byte	0x03, 0x50
        /*003a*/ 	.short	0x0000


	//----- nvinfo : EIATTR_MAXREG_COUNT
	.align		4
        /*003c*/ 	.byte	0x03, 0x1b
        /*003e*/ 	.short	0x00ff


	//----- nvinfo : EIATTR_NUM_BARRIERS
	.align		4
        /*0040*/ 	.byte	0x02, 0x4c
        /*0042*/ 	.byte	0x01
	.zero		1


	//----- nvinfo : EIATTR_MERCURY_ISA_VERSION
	.align		4
        /*0044*/ 	.byte	0x03, 0x5f
        /*0046*/ 	.short	0x0101


	//----- nvinfo : EIATTR_VRC_CTA_INIT_COUNT
	.align		4
        /*0048*/ 	.byte	0x02, 0x4a
	.zero		1
	.zero		1


	//----- nvinfo : EIATTR_EXIT_INSTR_OFFSETS
	.align		4
        /*004c*/ 	.byte	0x04, 0x1c
        /*004e*/ 	.short	(.L_109 - .L_108)


	//   ....[0]....
.L_108:
        /*0050*/ 	.word	0x0000a0a0


	//   ....[1]....
        /*0054*/ 	.word	0x0000a170


	//----- nvinfo : EIATTR_CBANK_PARAM_SIZE
	.align		4
.L_109:
        /*0058*/ 	.byte	0x03, 0x19
        /*005a*/ 	.short	0x0018


	//----- nvinfo : EIATTR_PARAM_CBANK
	.align		4
        /*005c*/ 	.byte	0x04, 0x0a
        /*005e*/ 	.short	(.L_111 - .L_110)
	.align		4
.L_110:
        /*0060*/ 	.word	index@(.nv.constant0._Z21oneWarp32VarAtomicAddPffPx)
        /*0064*/ 	.short	0x0380
        /*0066*/ 	.short	0x0018


	//----- nvinfo : EIATTR_SW_WAR
	.align		4
.L_111:
        /*0068*/ 	.byte	0x04, 0x36
        /*006a*/ 	.short	(.L_113 - .L_112)
.L_112:
        /*006c*/ 	.word	0x00000008
.L_113:


//--------------------- .nv.info._Z22oneWarpOneVarAtomicAddPffPx --------------------------
	.section	.nv.info._Z22oneWarpOneVarAtomicAddPffPx,"",@"SHT_CUDA_INFO"
	.sectionflags	@""
	.align	4


	//----- nvinfo : EIATTR_CUDA_API_VERSION
	.align		4
        /*0000*/ 	.byte	0x04, 0x37
        /*0002*/ 	.short	(.L_115 - .L_114)
.L_114:
        /*0004*/ 	.word	0x00000082


	//----- nvinfo : EIATTR_KPARAM_INFO
	.align		4
.L_115:
        /*0008*/ 	.byte	0x04, 0x17
        /*000a*/ 	.short	(.L_117 - .L_116)
.L_116:
        /*000c*/ 	.word	0x00000000
        /*0010*/ 	.short	0x0002
        /*0012*/ 	.short	0x0010
        /*0014*/ 	.byte	0x00, 0xf5, 0x21, 0x00


	//----- nvinfo : EIATTR_KPARAM_INFO
	.align		4
.L_117:
        /*0018*/ 	.byte	0x04, 0x17
        /*001a*/ 	.short	(.L_119 - .L_118)
.L_118:
        /*001c*/ 	.word	0x00000000
        /*0020*/ 	.short	0x0001
        /*0022*/ 	.short	0x0008
        /*0024*/ 	.byte	0x00, 0xf0, 0x11, 0x00


	//----- nvinfo : EIATTR_KPARAM_INFO
	.align		4
.L_119:
        /*0028*/ 	.byte	0x04, 0x17
        /*002a*/ 	.short	(.L_121 - .L_120)
.L_120:
        /*002c*/ 	.word	0x00000000
        /*0030*/ 	.short	0x0000
        /*0032*/ 	.short	0x0000
        /*0034*/ 	.byte	0x00, 0xf5, 0x21, 0x00


	//----- nvinfo : EIATTR_SPARSE_MMA_MASK
	.align		4
.L_121:
        /*0038*/ 	.byte	0x03, 0x50
        /*003a*/ 	.short	0x0000


	//----- nvinfo : EIATTR_MAXREG_COUNT
	.align		4
        /*003c*/ 	.byte	0x03, 0x1b
        /*003e*/ 	.short	0x00ff


	//----- nvinfo : EIATTR_NUM_BARRIERS
	.align		4
        /*0040*/ 	.byte	0x02, 0x4c
        /*0042*/ 	.byte	0x01
	.zero		1


	//----- nvinfo : EIATTR_MERCURY_ISA_VERSION
	.align		4
        /*0044*/ 	.byte	0x03, 0x5f
        /*0046*/ 	.short	0x0101


	//----- nvinfo : EIATTR_VRC_CTA_INIT_COUNT
	.align		4
        /*0048*/ 	.byte	0x02, 0x4a
	.zero		1
	.zero		1


	//----- nvinfo : EIATTR_EXIT_INSTR_OFFSETS
	.align		4
        /*004c*/ 	.byte	0x04, 0x1c
        /*004e*/ 	.short	(.L_123 - .L_122)


	//   ....[0]....
.L_122:
        /*0050*/ 	.word	0x0000a090


	//   ....[1]....
        /*0054*/ 	.word	0x0000a160


	//----- nvinfo : EIATTR_CBANK_PARAM_SIZE
	.align		4
.L_123:
        /*0058*/ 	.byte	0x03, 0x19
        /*005a*/ 	.short	0x0018


	//----- nvinfo : EIATTR_PARAM_CBANK
	.align		4
        /*005c*/ 	.byte	0x04, 0x0a
        /*005e*/ 	.short	(.L_125 - .L_124)
	.align		4
.L_124:
        /*0060*/ 	.word	index@(.nv.constant0._Z22oneWarpOneVarAtomicAddPffPx)
        /*0064*/ 	.short	0x0380
        /*0066*/ 	.short	0x0018


	//----- nvinfo : EIATTR_SW_WAR
	.align		4
.L_125:
        /*0068*/ 	.byte	0x04, 0x36
        /*006a*/ 	.short	(.L_127 - .L_126)
.L_126:
        /*006c*/ 	.word	0x00000008
.L_127:


//--------------------- .nv.info._Z24oneThreadOneVarAtomicAddPffPx --------------------------
	.section	.nv.info._Z24oneThreadOneVarAtomicAddPffPx,"",@"SHT_CUDA_INFO"
	.sectionflags	@""
	.align	4


	//----- nvinfo : EIATTR_CUDA_API_VERSION
	.align		4
        /*0000*/ 	.byte	0x04, 0x37
        /*0002*/ 	.short	(.L_129 - .L_128)
.L_128:
        /*0004*/ 	.word	0x00000082


	//----- nvinfo : EIATTR_KPARAM_INFO
	.align		4
.L_129:
        /*0008*/ 	.byte	0x04, 0x17
        /*000a*/ 	.short	(.L_131 - .L_130)
.L_130:
        /*000c*/ 	.word	0x00000000
        /*0010*/ 	.short	0x0002
        /*0012*/ 	.short	0x0010
        /*0014*/ 	.byte	0x00, 0xf5, 0x21, 0x00


	//----- nvinfo : EIATTR_KPARAM_INFO
	.align		4
.L_131:
        /*0018*/ 	.byte	0x04, 0x17
        /*001a*/ 	.short	(.L_133 - .L_132)
.L_132:
        /*001c*/ 	.word	0x00000000
        /*0020*/ 	.short	0x0001
        /*0022*/ 	.short	0x0008
        /*0024*/ 	.byte	0x00, 0xf0, 0x11, 0x00


	//----- nvinfo : EIATTR_KPARAM_INFO
	.align		4
.L_133:
        /*0028*/ 	.byte	0x04, 0x17
        /*002a*/ 	.short	(.L_135 - .L_134)
.L_134:
        /*002c*/ 	.word	0x00000000
        /*0030*/ 	.short	0x0000
        /*0032*/ 	.short	0x0000
        /*0034*/ 	.byte	0x00, 0xf5, 0x21, 0x00


	//----- nvinfo : EIATTR_SPARSE_MMA_MASK
	.align		4
.L_135:
        /*0038*/ 	.byte	0x03, 0x50
        /*003a*/ 	.short	0x0000


	//----- nvinfo : EIATTR_MAXREG_COUNT
	.align		4
        /*003c*/ 	.byte	0x03, 0x1b
        /*003e*/ 	.short	0x00ff


	//----- nvinfo : EIATTR_MERCURY_ISA_VERSION
	.align		4
        /*0040*/ 	.byte	0x03, 0x5f
        /*0042*/ 	.short	0x0101


	//----- nvinfo : EIATTR_VRC_CTA_INIT_COUNT
	.align		4
        /*0044*/ 	.byte	0x02, 0x4a
	.zero		1
	.zero		1


	//----- nvinfo : EIATTR_EXIT_INSTR_OFFSETS
	.align		4
        /*0048*/ 	.byte	0x04, 0x1c
        /*004a*/ 	.short	(.L_137 - .L_136)


	//   ....[0]....
.L_136:
        /*004c*/ 	.word	0x0000a120


	//----- nvinfo : EIATTR_CBANK_PARAM_SIZE
	.align		4
.L_137:
        /*0050*/ 	.byte	0x03, 0x19
        /*0052*/ 	.short	0x0018


	//----- nvinfo : EIATTR_PARAM_CBANK
	.align		4
        /*0054*/ 	.byte	0x04, 0x0a
        /*0056*/ 	.short	(.L_139 - .L_138)
	.align		4
.L_138:
        /*0058*/ 	.word	index@(.nv.constant0._Z24oneThreadOneVarAtomicAddPffPx)
        /*005c*/ 	.short	0x0380
        /*005e*/ 	.short	0x0018


	//----- nvinfo : EIATTR_SW_WAR
	.align		4
.L_139:
        /*0060*/ 	.byte	0x04, 0x36
        /*0062*/ 	.short	(.L_141 - .L_140)
.L_140:
        /*0064*/ 	.word	0x00000008
.L_141:


//--------------------- .nv.info._Z14lmwTest_atomicPffiPx --------------------------
	.section	.nv.info._Z14lmwTest_atomicPffiPx,"",@"SHT_CUDA_INFO"
	.sectionflags	@""
	.align	4


	//----- nvinfo : EIATTR_CUDA_API_VERSION
	.align		4
        /*0000*/ 	.byte	0x04, 0x37
        /*0002*/ 	.short	(.L_143 - .L_142)
.L_142:
        /*0004*/ 	.word	0x00000082


	//----- nvinfo : EIATTR_KPARAM_INFO
	.align		4
.L_143:
        /*0008*/ 	.byte	0x04, 0x17
        /*000a*/ 	.short	(.L_145 - .L_144)
.L_144:
        /*000c*/ 	.word	0x00000000
        /*0010*/ 	.short	0x0003
        /*0012*/ 	.short	0x0010
        /*0014*/ 	.byte	0x00, 0xf5, 0x21, 0x00


	//----- nvinfo : EIATTR_KPARAM_INFO
	.align		4
.L_145:
        /*0018*/ 	.byte	0x04, 0x17
        /*001a*/ 	.short	(.L_147 - .L_146)
.L_146:
        /*001c*/ 	.word	0x00000000
        /*0020*/ 	.short	0x0002
        /*0022*/ 	.short	0x000c
        /*0024*/ 	.byte	0x00, 0xf0, 0x11, 0x00


	//----- nvinfo : EIATTR_KPARAM_INFO
	.align		4
.L_147:
        /*0028*/ 	.byte	0x04, 0x17
        /*002a*/ 	.short	(.L_149 - .L_148)
.L_148:
        /*002c*/ 	.word	0x00000000
        /*0030*/ 	.short	0x0001
        /*0032*/ 	.short	0x0008
        /*0034*/ 	.byte	0x00, 0xf0, 0x11, 0x00


	//----- nvinfo : EIATTR_KPARAM_INFO
	.align		4
.L_149:
        /*0038*/ 	.byte	0x04, 0x17
        /*003a*/ 	.short	(.L_151 - .L_150)
.L_150:
        /*003c*/ 	.word	0x00000000
        /*0040*/ 	.short	0x0000
        /*0042*/ 	.short	0x0000
        /*0044*/ 	.byte	0x00, 0xf5, 0x21, 0x00


	//----- nvinfo : EIATTR_SPARSE_MMA_MASK
	.align		4
.L_151:
        /*0048*/ 	.byte	0x03, 0x50
        /*004a*/ 	.short	0x0000


	//----- nvinfo : EIATTR_MAXREG_COUNT
	.align		4
        /*004c*/ 	.byte	0x03, 0x1b
        /*004e*/ 	.short	0x00ff


	//----- nvinfo : EIATTR_NUM_BARRIERS
	.align		4
        /*0050*/ 	.byte	0x02, 0x4c
        /*0052*/ 	.byte	0x01
	.zero		1


	//----- nvinfo : EIATTR_MERCURY_ISA_VERSION
	.align		4
        /*0054*/ 	.byte	0x03, 0x5f
        /*0056*/ 	.short	0x0101


	//----- nvinfo : EIATTR_VRC_CTA_INIT_COUNT
	.align		4
        /*0058*/ 	.byte	0x02, 0x4a
	.zero		1
	.zero		1


	//----- nvinfo : EIATTR_EXIT_INSTR_OFFSETS
	.align		4
        /*005c*/ 	.byte	0x04, 0x1c
        /*005e*/ 	.short	(.L_153 - .L_152)


	//   ....[0]....
.L_152:
        /*0060*/ 	.word	0x00000710


	//----- nvinfo : EIATTR_CBANK_PARAM_SIZE
	.align		4
.L_153:
        /*0064*/ 	.byte	0x03, 0x19
        /*0066*/ 	.short	0x0018


	//----- nvinfo : EIATTR_PARAM_CBANK
	.align		4
        /*0068*/ 	.byte	0x04, 0x0a
        /*006a*/ 	.short	(.L_155 - .L_154)
	.align		4
.L_154:
        /*006c*/ 	.word	index@(.nv.constant0._Z14lmwTest_atomicPffiPx)
        /*0070*/ 	.short	0x0380
        /*0072*/ 	.short	0x0018


	//----- nvinfo : EIATTR_SW_WAR
	.align		4
.L_155:
        /*0074*/ 	.byte	0x04, 0x36
        /*0076*/ 	.short	(.L_157 - .L_156)
.L_156:
        /*0078*/ 	.word	0x00000008
.L_157:


//--------------------- .nv.info._Z16lmwTest_baselinePffiPx --------------------------
	.section	.nv.info._Z16lmwTest_baselinePffiPx,"",@"SHT_CUDA_INFO"
	.sectionflags	@""
	.align	4


	//----- nvinfo : EIATTR_CUDA_API_VERSION
	.align		4
        /*0000*/ 	.byte	0x04, 0x37
        /*0002*/ 	.short	(.L_159 - .L_158)
.L_158:
        /*0004*/ 	.word	0x00000082


	//----- nvinfo : EIATTR_KPARAM_INFO
	.align		4
.L_159:
        /*0008*/ 	.byte	0x04, 0x17
        /*000a*/ 	.short	(.L_161 - .L_160)
.L_160:
        /*000c*/ 	.word	0x00000000
        /*0010*/ 	.short	0x0003
        /*0012*/ 	.short	0x0010
        /*0014*/ 	.byte	0x00, 0xf5, 0x21, 0x00


	//----- nvinfo : EIATTR_KPARAM_INFO
	.align		4
.L_161:
        /*0018*/ 	.byte	0x04, 0x17
        /*001a*/ 	.short	(.L_163 - .L_162)
.L_162:
        /*001c*/ 	.word	0x00000000
        /*0020*/ 	.short	0x0002
        /*0022*/ 	.short	0x000c
        /*0024*/ 	.byte	0x00, 0xf0, 0x11, 0x00


	//----- nvinfo : EIATTR_KPARAM_INFO
	.align		4
.L_163:
        /*0028*/ 	.byte	0x04, 0x17
        /*002a*/ 	.short	(.L_165 - .L_164)
.L_164:
        /*002c*/ 	.word	0x00000000
        /*0030*/ 	.short	0x0001
        /*0032*/ 	.short	0x0008
        /*0034*/ 	.byte	0x00, 0xf0, 0x11, 0x00


	//----- nvinfo : EIATTR_KPARAM_INFO
	.align		4
.L_165:
        /*0038*/ 	.byte	0x04, 0x17
        /*003a*/ 	.short	(.L_167 - .L_166)
.L_166:
        /*003c*/ 	.word	0x00000000
        /*0040*/ 	.short	0x0000
        /*0042*/ 	.short	0x0000
        /*0044*/ 	.byte	0x00, 0xf5, 0x21, 0x00


	//----- nvinfo : EIATTR_SPARSE_MMA_MASK
	.align		4
.L_167:
        /*0048*/ 	.byte	0x03, 0x50
        /*004a*/ 	.short	0x0000


	//----- nvinfo : EIATTR_MAXREG_COUNT
	.align		4
        /*004c*/ 	.byte	0x03, 0x1b
        /*004e*/ 	.short	0x00ff


	//----- nvinfo : EIATTR_NUM_BARRIERS
	.align		4
        /*0050*/ 	.byte	0x02, 0x4c
        /*0052*/ 	.byte	0x01
	.zero		1


	//----- nvinfo : EIATTR_MERCURY_ISA_VERSION
	.align		4
        /*0054*/ 	.byte	0x03, 0x5f
        /*0056*/ 	.short	0x0101


	//----- nvinfo : EIATTR_VRC_CTA_INIT_COUNT
	.align		4
        /*0058*/ 	.byte	0x02, 0x4a
	.zero		1
	.zero		1


	//----- nvinfo : EIATTR_EXIT_INSTR_OFFSETS
	.align		4
        /*005c*/ 	.byte	0x04, 0x1c
        /*005e*/ 	.short	(.L_169 - .L_168)


	//   ....[0]....
.L_168:
        /*0060*/ 	.word	0x00000a00


	//----- nvinfo : EIATTR_CBANK_PARAM_SIZE
	.align		4
.L_169:
        /*0064*/ 	.byte	0x03, 0x19
        /*0066*/ 	.short	0x0018


	//----- nvinfo : EIATTR_PARAM_CBANK
	.align		4
        /*0068*/ 	.byte	0x04, 0x0a
        /*006a*/ 	.short	(.L_171 - .L_170)
	.align		4
.L_170:
        /*006c*/ 	.word	index@(.nv.constant0._Z16lmwTest_baselinePffiPx)
        /*0070*/ 	.short	0x0380
        /*0072*/ 	.short	0x0018


	//----- nvinfo : EIATTR_SW_WAR
	.align		4
.L_171:
        /*0074*/ 	.byte	0x04, 0x36
        /*0076*/ 	.short	(.L_173 - .L_172)
.L_172:
        /*0078*/ 	.word	0x00000008
.L_173:


//--------------------- .nv.info._Z11cacheWarmupPfi --------------------------
	.section	.nv.info._Z11cacheWarmupPfi,"",@"SHT_CUDA_INFO"
	.sectionflags	@""
	.align	4


	//----- nvinfo : EIATTR_CUDA_API_VERSION
	.align		4
        /*0000*/ 	.byte	0x04, 0x37
        /*0002*/ 	.short	(.L_175 - .L_174)
.L_174:
        /*0004*/ 	.word	0x00000082


	//----- nvinfo : EIATTR_KPARAM_INFO
	.align		4
.L_175:
        /*0008*/ 	.byte	0x04, 0x17
        /*000a*/ 	.short	(.L_177 - .L_176)
.L_176:
        /*000c*/ 	.word	0x00000000
        /*0010*/ 	.short	0x0001
        /*0012*/ 	.short	0x0008
        /*0014*/ 	.byte	0x00, 0xf0, 0x11, 0x00


	//----- nvinfo : EIATTR_KPARAM_INFO
	.align		4
.L_177:
        /*0018*/ 	.byte	0x04, 0x17
        /*001a*/ 	.short	(.L_179 - .L_178)
.L_178:
        /*001c*/ 	.word	0x00000000
        /*0020*/ 	.short	0x0000
        /*0022*/ 	.short	0x0000
        /*0024*/ 	.byte	0x00, 0xf5, 0x21, 0x00


	//----- nvinfo : EIATTR_SPARSE_MMA_MASK
	.align		4
.L_179:
        /*0028*/ 	.byte	0x03, 0x50
        /*002a*/ 	.short	0x0000


	//----- nvinfo : EIATTR_MAXREG_COUNT
	.align		4
        /*002c*/ 	.byte	0x03, 0x1b
        /*002e*/ 	.short	0x00ff


	//----- nvinfo : EIATTR_MERCURY_ISA_VERSION
	.align		4
        /*0030*/ 	.byte	0x03, 0x5f
        /*0032*/ 	.short	0x0101


	//----- nvinfo : EIATTR_VRC_CTA_INIT_COUNT
	.align		4
        /*0034*/ 	.byte	0x02, 0x4a
	.zero		1
	.zero		1


	//----- nvinfo : EIATTR_EXIT_INSTR_OFFSETS
	.align		4
        /*0038*/ 	.byte	0x04, 0x1c
        /*003a*/ 	.short	(.L_181 - .L_180)


	//   ....[0]....
.L_180:
        /*003c*/ 	.word	0x00000070


	//   ....[1]....
        /*0040*/ 	.word	0x00000080


	//----- nvinfo : EIATTR_CBANK_PARAM_SIZE
	.align		4
.L_181:
        /*0044*/ 	.byte	0x03, 0x19
        /*0046*/ 	.short	0x000c


	//----- nvinfo : EIATTR_PARAM_CBANK
	.align		4
        /*0048*/ 	.byte	0x04, 0x0a
        /*004a*/ 	.short	(.L_183 - .L_182)
	.align		4
.L_182:
        /*004c*/ 	.word	index@(.nv.constant0._Z11cacheWarmupPfi)
        /*0050*/ 	.short	0x0380
        /*0052*/ 	.short	0x000c


	//----- nvinfo : EIATTR_SW_WAR
	.align		4
.L_183:
        /*0054*/ 	.byte	0x04, 0x36
        /*0056*/ 	.short	(.L_185 - .L_184)
.L_184:
        /*0058*/ 	.word	0x00000008
.L_185:


//--------------------- .nv.callgraph             --------------------------
	.section	.nv.callgraph,"",@"SHT_CUDA_CALLGRAPH"
	.align	4
	.sectionentsize	8
	.align		4
        /*0000*/ 	.word	0x00000000
	.align		4
        /*0004*/ 	.word	0xffffffff
	.align		4
        /*0008*/ 	.word	0x00000000
	.align		4
        /*000c*/ 	.word	0xfffffffe
	.align		4
        /*0010*/ 	.word	0x00000000
	.align		4
        /*0014*/ 	.word	0xfffffffd
	.align		4
        /*0018*/ 	.word	0x00000000
	.align		4
        /*001c*/ 	.word	0xfffffffc


//--------------------- .text._Z16clock64_overheadPx --------------------------
	.section	.text._Z16clock64_overheadPx,"ax",@progbits
	.align	128
        .global         _Z16clock64_overheadPx
        .type           _Z16clock64_overheadPx,@function
        .size           _Z16clock64_overheadPx,(.L_x_27 - _Z16clock64_overheadPx)
        .other          _Z16clock64_overheadPx,@"STO_CUDA_ENTRY STV_DEFAULT"
_Z16clock64_overheadPx:
.text._Z16clock64_overheadPx:
[----:B------:R-:W-:Y:S01]  /*0000*/  LDC R1, c[0x0][0x37c] ;  /* 0x0000df00ff017b82 */ /* 0x000fe20000000800 */
[----:B------:R-:W0:Y:S01]  /*0010*/  LDCU.64 UR4, c[0x0][0x358] ;  /* 0x00006b00ff0477ac */ /* 0x000e220008000a00 */
[----:B------:R-:W-:Y:S01]  /*0020*/  NOP ;  /* 0x0000000000007918 */ /* 0x000fe20000000000 */
[----:B------:R-:W-:Y:S02]  /*0030*/  CS2R R2, SR_CLOCKLO ;  /* 0x0000000000027805 */ /* 0x000fe40000015000 */
[----:B------:R-:W-:Y:S01]  /*0040*/  CS2R R4, SR_CLOCKLO ;  /* 0x0000000000047805 */ /* 0x000fe20000015000 */
[----:B------:R-:W1:Y:S02]  /*0050*/  S2R R9, SR_CTAID.X ;  /* 0x0000000000097919 */ /* 0x000e640000002500 */
[----:B------:R-:W1:Y:S03]  /*0060*/  LDC.64 R6, c[0x0][0x380] ;  /* 0x0000e000ff067b82 */ /* 0x000e660000000a00 */
[----:B------:R-:W-:-:S05]  /*0070*/  IADD3 R4, P0, PT, -R2, R4, RZ ;  /* 0x0000000402047210 */ /* 0x000fca0007f1e1ff */
[----:B------:R-:W-:Y:S02]  /*0080*/  IMAD.X R5, R5, 0x1, ~R3, P0 ;  /* 0x0000000105057824 */ /* 0x000fe400000e0e03 */
[----:B-1----:R-:W-:-:S05]  /*0090*/  IMAD.WIDE.U32 R2, R9, 0x8, R6 ;  /* 0x0000000809027825 */ /* 0x002fca00078e0006 */
[----:B0-----:R-:W-:Y:S01]  /*00a0*/  STG.E.64 desc[UR4][R2.64], R4 ;  /* 0x0000000402007986 */ /* 0x001fe2000c101b04 */
[----:B------:R-:W-:Y:S05]  /*00b0*/  EXIT ;  /* 0x000000000000794d */ /* 0x000fea0003800000 */
.L_x_0:
[----:B------:R-:W-:-:S00]  /*00c0*/  BRA `(.L_x_0) ;  /* 0xfffffffc00fc7947 */ /* 0x000fc0000383ffff */
[----:B------:R-:W-:-:S00]  /*00d0*/  NOP ;  /* 0x0000000000007918 */ /* 0x000fc00000000000 */
        /* <DEDUP_REMOVED lines=10> */
.L_x_27:


//--------------------- .text._Z15vectorAtomicAddPffiPx --------------------------
	.section	.text._Z15vectorAtomicAddPffiPx,"ax",@progbits
	.align	128
        .global         _Z15vectorAtomicAddPffiPx
        .type           _Z15vectorAtomicAddPffiPx,@function
        .size           _Z15vectorAtomicAddPffiPx,(.L_x_28 - _Z15vectorAtomicAddPffiPx)
        .other          _Z15vectorAtomicAddPffiPx,@"STO_CUDA_ENTRY STV_DEFAULT"
_Z15vectorAtomicAddPffiPx:
.text._Z15vectorAtomicAddPffiPx:
[----:B------:R-:W-:Y:S01]  /*0000*/  LDC R1, c[0x0][0x37c] ;  /* 0x0000df00ff017b82 */ /* 0x000fe20000000800 */
[----:B------:R-:W0:Y:S01]  /*0010*/  S2R R0, SR_TID.X ;  /* 0x0000000000007919 */ /* 0x000e220000002100 */
[----:B------:R-:W1:Y:S01]  /*0020*/  LDCU UR6, c[0x0][0x360] ;  /* 0x00006c00ff0677ac */ /* 0x000e620008000800 */
[----:B------:R-:W1:Y:S01]  /*0030*/  S2R R9, SR_CTAID.X ;  /* 0x0000000000097919 */ /* 0x000e620000002500 */
[----:B------:R-:W2:Y:S01]  /*0040*/  LDCU.64 UR4, c[0x0][0x358] ;  /* 0x00006b00ff0477ac */ /* 0x000ea20008000a00 */
[----:B0-----:R-:W-:Y:S01]  /*0050*/  ISETP.NE.AND P0, PT, R0, RZ, PT ;  /* 0x000000ff0000720c */ /* 0x001fe20003f05270 */
[----:B-1----:R-:W-:-:S12]  /*0060*/  IMAD R2, R9, UR6, R0 ;  /* 0x0000000609027c24 */ /* 0x002fd8000f8e0200 */
[----:B------:R-:W-:Y:S01]  /*0070*/  @!P0 CS2R R4, SR_CLOCKLO ;  /* 0x0000000000048805 */ /* 0x000fe20000015000 */
[----:B------:R-:W0:Y:S01]  /*0080*/  LDCU UR6, c[0x0][0x38c] ;  /* 0x00007180ff0677ac */ /* 0x000e220008000800 */
[----:B------:R-:W-:Y:S01]  /*0090*/  BSSY.RECONVERGENT B0, `(.L_x_1) ;  /* 0x0000a09000007945 */ /* 0x000fe20003800200 */
[----:B------:R-:W-:Y:S01]  /*00a0*/  BAR.SYNC.DEFER_BLOCKING 0x0 ;  /* 0x0000000000007b1d */ /* 0x000fe20000010000 */
[----:B0-----:R-:W-:-:S13]  /*00b0*/  ISETP.GE.AND P1, PT, R2, UR6, PT ;  /* 0x0000000602007c0c */ /* 0x001fda000bf26270 */
[----:B--2---:R-:W-:Y:S05]  /*00c0*/  @P1 BRA `(.L_x_2) ;  /* 0x000000a000141947 */ /* 0x004fea0003800000 */
[----:B------:R-:W0:Y:S01]  /*00d0*/  LDC.64 R2, c[0x0][0x380] ;  /* 0x0000e000ff027b82 */ /* 0x000e220000000a00 */
[----:B------:R-:W1:Y:S07]  /*00e0*/  LDCU UR6, c[0x0][0x360] ;  /* 0x00006c00ff0677ac */ /* 0x000e6e0008000800 */
[----:B------:R-:W2:Y:S01]  /*00f0*/  LDC R11, c[0x0][0x388] ;  /* 0x0000e200ff0b7b82 */ /* 0x000ea20000000800 */
[----:B-1----:R-:W-:-:S04]  /*0100*/  IMAD R7, R9, UR6, R0 ;  /* 0x0000000609077c24 */ /* 0x002fc8000f8e0200 */
[----:B0-----:R-:W-:-:S05]  /*0110*/  IMAD.WIDE R2, R7, 0x4, R2 ;  /* 0x0000000407027825 */ /* 0x001fca00078e0202 */
[----:B--2---:R0:W2:Y:S01]  /*0120*/  ATOMG.E.ADD.F32.FTZ.RN.STRONG.GPU PT, RZ, desc[UR4][R2.64], R11 ;  /* 0x8000000b02ff79a3 */ /* 0x0040a2000c1ef304 */
[----:B------:R-:W-:Y:S06]  /*0130*/  MEMBAR.SC.GPU ;  /* 0x0000000000007992 */ /* 0x000fec0000002000 */
[----:B------:R-:W-:-:S00]  /*0140*/  ERRBAR ;  /* 0x00000000000079ab */ /* 0x000fc00000000000 */
[----:B------:R-:W-:Y:S06]  /*0150*/  CGAERRBAR ;  /* 0x00000000000075ab */ /* 0x000fec0000000000 */
[----:B------:R-:W-:Y:S04]  /*0160*/  CCTL.IVALL ;  /* 0x00000000ff00798f */ /* 0x000fe80002000000 */
[----:B------:R0:W3:Y:S01]  /*0170*/  ATOMG.E.ADD.F32.FTZ.RN.STRONG.GPU PT, RZ, desc[UR4][R2.64], R11 ;  /* 0x8000000b02ff79a3 */ /* 0x0000e2000c1ef304 */
[----:B------:R-:W-:Y:S06]  /*0180*/  MEMBAR.SC.GPU ;  /* 0x0000000000007992 */ /* 0x000fec0000002000 */
[----:B------:R-:W-:-:S00]  /*0190*/  ERRBAR ;  /* 0x00000000000079ab */ /* 0x000fc00000000000 */
[----:B------:R-:W-:Y:S06]  /*01a0*/  CGAERRBAR ;  /* 0x00000000000075ab */ /* 0x000fec0000000000 */
[----:B------:R-:W-:Y:S04]  /*01b0*/  CCTL.IVALL ;  /* 0x00000000ff00798f */ /* 0x000fe80002000000 */
[----:B------:R0:W4:Y:S01]  /*01c0*/  ATOMG.E.ADD.F32.FTZ.RN.STRONG.GPU PT, RZ, desc[UR4][R2.64], R11 ;  /* 0x8000000b02ff79a3 */ /* 0x000122000c1ef304 */
[----:B------:R-:W-:Y:S06]  /*01d0*/  MEMBAR.SC.GPU ;  /* 0x0000000000007992 */ /* 0x000fec0000002000 */
[----:B------:R-:W-:-:S00]  /*01e0*/  ERRBAR ;  /* 0x00000000000079ab */ /* 0x000fc00000000000 */
[----:B------:R-:W-:Y:S06]  /*01f0*/  CGAERRBAR ;  /* 0x00000000000075ab */ /* 0x000fec0000000000 */
[----:B------:R-:W-:Y:S04]  /*0200*/  CCTL.IVALL ;  /* 0x00000000ff00798f */ /* 0x000fe80002000000 */
[----:B------:R0:W5:Y:S01]  /*0210*/  ATOMG.E.ADD.F32.FTZ.RN.STRONG.GPU PT, RZ, desc[UR4][R2.64], R11 ;  /* 0x8000000b02ff79a3 */ /* 0x000162000c1ef304 */
[----:B------:R-:W-:Y:S06]  /*0220*/  MEMBAR.SC.GPU ;  /* 0x0000000000007992 */ /* 0x000fec0000002000 */
[----:B------:R-:W-:-:S00]  /*0230*/  ERRBAR ;  /* 0x00000000000079ab */ /* 0x000fc00000000000 */
[----:B------:R-:W-:Y:S06]  /*0240*/  CGAERRBAR ;  /* 0x00000000000075ab */ /* 0x000fec0000000000 */
[----:B------:R-:W-:Y:S04]  /*0250*/  CCTL.IVALL ;  /* 0x00000000ff00798f */ /* 0x000fe80002000000 */
[----:B------:R0:W2:Y:S01]  /*0260*/  ATOMG.E.ADD.F32.FTZ.RN.STRONG.GPU PT, RZ, desc[UR4][R2.64], R11 ;  /* 0x8000000b02ff79a3 */ /* 0x0000a2000c1ef304 */
        /* <DEDUP_REMOVED lines=2538> */
[----:B0-----:R-:W-:Y:S01]  /*a110*/  CCTL.IVALL ;  /* 0x00000000ff00798f */ /* 0x001fe20002000000 */
.L_x_2:
[----:B------:R-:W-:Y:S05]  /*a120*/  BSYNC.RECONVERGENT B0 ;  /* 0x0000000000007941 */ /* 0x000fea0003800200 */
.L_x_1:
[----:B------:R-:W-:Y:S06]  /*a130*/  BAR.SYNC.DEFER_BLOCKING 0x0 ;  /* 0x0000000000007b1d */ /* 0x000fec0000010000 */
[----:B------:R-:W-:Y:S05]  /*a140*/  @P0 EXIT ;  /* 0x000000000000094d */ /* 0x000fea0003800000 */
[----:B------:R-:W-:-:S06]  /*a150*/  CS2R R2, SR_CLOCKLO ;  /* 0x0000000000027805 */ /* 0x000fcc0000015000 */
[----:B------:R-:W-:Y:S01]  /*a160*/  IADD3 R11, P0, PT, -R4, R2, RZ ;  /* 0x00000002040b7210 */ /* 0x000fe20007f1e1ff */
[----:B------:R-:W0:Y:S04]  /*a170*/  LDC.64 R6, c[0x0][0x390] ;  /* 0x0000e400ff067b82 */ /* 0x000e280000000a00 */
[----:B------:R-:W-:-:S05]  /*a180*/  IMAD.X R3, R3, 0x1, ~R5, P0 ;  /* 0x0000000103037824 */ /* 0x000fca00000e0e05 */
[----:B------:R-:W-:-:S04]  /*a190*/  SHF.R.S32.HI R4, RZ, 0x1f, R3 ;  /* 0x0000001fff047819 */ /* 0x000fc80000011403 */
[----:B------:R-:W-:-:S05]  /*a1a0*/  LEA.HI R4, P0, R4, R11, RZ, 0x9 ;  /* 0x0000000b04047211 */ /* 0x000fca00078148ff */
[----:B------:R-:W-:-:S05]  /*a1b0*/  IMAD.X R3, RZ, RZ, R3, P0 ;  /* 0x000000ffff037224 */ /* 0x000fca00000e0603 */
[--C-:B------:R-:W-:Y:S02]  /*a1c0*/  SHF.R.S64 R4, R4, 0x9, R3.reuse ;  /* 0x0000000904047819 */ /* 0x100fe40000001003 */
[----:B------:R-:W-:Y:S01]  /*a1d0*/  SHF.R.S32.HI R5, RZ, 0x9, R3 ;  /* 0x00000009ff057819 */ /* 0x000fe20000011403 */
[----:B0-----:R-:W-:-:S05]  /*a1e0*/  IMAD.WIDE.U32 R2, R9, 0x8, R6 ;  /* 0x0000000809027825 */ /* 0x001fca00078e0006 */
[----:B------:R-:W-:Y:S01]  /*a1f0*/  STG.E.64 desc[UR4][R2.64], R4 ;  /* 0x0000000402007986 */ /* 0x000fe2000c101b04 */
[----:B------:R-:W-:Y:S05]  /*a200*/  EXIT ;  /* 0x000000000000794d */ /* 0x000fea0003800000 */
.L_x_3:
        /* <DEDUP_REMOVED lines=15> */
.L_x_28:


//--------------------- .text._Z25oneWarp32VarAtomicAdd_FarPffiPx --------------------------
	.section	.text._Z25oneWarp32VarAtomicAdd_FarPffiPx,"ax",@progbits
	.align	128
        .global         _Z25oneWarp32VarAtomicAdd_FarPffiPx
        .type           _Z25oneWarp32VarAtomicAdd_FarPffiPx,@function
        .size           _Z25oneWarp32VarAtomicAdd_FarPffiPx,(.L_x_29 - _Z25oneWarp32VarAtomicAdd_FarPffiPx)
        .other          _Z25oneWarp32VarAtomicAdd_FarPffiPx,@"STO_CUDA_ENTRY STV_DEFAULT"
_Z25oneWarp32VarAtomicAdd_FarPffiPx:
.text._Z25oneWarp32VarAtomicAdd_FarPffiPx:
[----:B------:R-:W-:Y:S01]  /*0000*/  LDC R1, c[0x0][0x37c] ;  /* 0x0000df00ff017b82 */ /* 0x000fe20000000800 */
[----:B------:R-:W0:Y:S01]  /*0010*/  S2R R7, SR_TID.X ;  /* 0x0000000000077919 */ /* 0x000e220000002100 */
[----:B------:R-:W1:Y:S01]  /*0020*/  LDCU.64 UR4, c[0x0][0x358] ;  /* 0x00006b00ff0477ac */ /* 0x000e620008000a00 */
[----:B0-----:R-:W-:-:S13]  /*0030*/  ISETP.NE.AND P0, PT, R7, RZ, PT ;  /* 0x000000ff0700720c */ /* 0x001fda0003f05270 */
[----:B------:R-:W-:Y:S01]  /*0040*/  @!P0 CS2R R4, SR_CLOCKLO ;  /* 0x0000000000048805 */ /* 0x000fe20000015000 */
[----:B------:R-:W0:Y:S01]  /*0050*/  LDC.64 R2, c[0x0][0x380] ;  /* 0x0000e000ff027b82 */ /* 0x000e220000000a00 */
[----:B------:R-:W2:Y:S07]  /*0060*/  LDCU UR6, c[0x0][0x38c] ;  /* 0x00007180ff0677ac */ /* 0x000eae0008000800 */
[----:B------:R-:W1:Y:S01]  /*0070*/  LDC R9, c[0x0][0x388] ;  /* 0x0000e200ff097b82 */ /* 0x000e620000000800 */
[----:B--2---:R-:W-:-:S04]  /*0080*/  IMAD R7, R7, UR6, RZ ;  /* 0x0000000607077c24 */ /* 0x004fc8000f8e02ff */
[----:B0-----:R-:W-:-:S03]  /*0090*/  IMAD.WIDE.U32 R2, R7, 0x4, R2 ;  /* 0x0000000407027825 */ /* 0x001fc600078e0002 */
[----:B------:R-:W-:Y:S06]  /*00a0*/  BAR.SYNC.DEFER_BLOCKING 0x0 ;  /* 0x0000000000007b1d */ /* 0x000fec0000010000 */
[----:B-1----:R0:W2:Y:S01]  /*00b0*/  ATOMG.E.ADD.F32.FTZ.RN.STRONG.GPU PT, RZ, desc[UR4][R2.64], R9 ;  /* 0x8000000902ff79a3 */ /* 0x0020a2000c1ef304 */
        /* <DEDUP_REMOVED lines=2558> */
[----:B------:R-:W-:Y:S02]  /*a0a0*/  CCTL.IVALL ;  /* 0x00000000ff00798f */ /* 0x000fe40002000000 */
[----:B------:R-:W-:Y:S06]  /*a0b0*/  BAR.SYNC.DEFER_BLOCKING 0x0 ;  /* 0x0000000000007b1d */ /* 0x000fec0000010000 */
[----:B------:R-:W-:Y:S04]  /*a0c0*/  BSSY.RECONVERGENT B0, `(.L_x_4) ;  /* 0x000000e000007945 */ /* 0x000fe80003800200 */
[----:B0-----:R-:W-:Y:S05]  /*a0d0*/  @P0 BRA `(.L_x_5) ;  /* 0x0000000000300947 */ /* 0x001fea0003800000 */
[----:B------:R-:W-:Y:S01]  /*a0e0*/  CS2R R2, SR_CLOCKLO ;  /* 0x0000000000027805 */ /* 0x000fe20000015000 */
[----:B------:R-:W0:Y:S05]  /*a0f0*/  S2R R9, SR_CTAID.X ;  /* 0x0000000000097919 */ /* 0x000e2a0000002500 */
        /* <DEDUP_REMOVED lines=9> */
[----:B------:R0:W-:Y:S02]  /*a190*/  STG.E.64 desc[UR4][R2.64], R4 ;  /* 0x0000000402007986 */ /* 0x0001e4000c101b04 */
.L_x_5:
[----:B------:R-:W-:Y:S05]  /*a1a0*/  BSYNC.RECONVERGENT B0 ;  /* 0x0000000000007941 */ /* 0x000fea0003800200 */
.L_x_4:
[----:B------:R-:W-:Y:S06]  /*a1b0*/  MEMBAR.SC.GPU ;  /* 0x0000000000007992 */ /* 0x000fec0000002000 */
[----:B------:R-:W-:-:S00]  /*a1c0*/  ERRBAR ;  /* 0x00000000000079ab */ /* 0x000fc00000000000 */
[----:B------:R-:W-:Y:S06]  /*a1d0*/  CGAERRBAR ;  /* 0x00000000000075ab */ /* 0x000fec0000000000 */
[----:B------:R-:W-:Y:S01]  /*a1e0*/  CCTL.IVALL ;  /* 0x00000000ff00798f */ /* 0x000fe20002000000 */
[----:B------:R-:W-:Y:S05]  /*a1f0*/  EXIT ;  /* 0x000000000000794d */ /* 0x000fea0003800000 */
.L_x_6:
        /* <DEDUP_REMOVED lines=16> */
.L_x_29:


//--------------------- .text._Z21oneWarp32VarAtomicAddPffPx --------------------------
	.section	.text._Z21oneWarp32VarAtomicAddPffPx,"ax",@progbits
	.align	128
        .global         _Z21oneWarp32VarAtomicAddPffPx
        .type           _Z21oneWarp32VarAtomicAddPffPx,@function
        .size           _Z21oneWarp32VarAtomicAddPffPx,(.L_x_30 - _Z21oneWarp32VarAtomicAddPffPx)
        .other          _Z21oneWarp32VarAtomicAddPffPx,@"STO_CUDA_ENTRY STV_DEFAULT"
_Z21oneWarp32VarAtomicAddPffPx:
.text._Z21oneWarp32VarAtomicAddPffPx:
[----:B------:R-:W-:Y:S01]  /*0000*/  LDC R1, c[0x0][0x37c] ;  /* 0x0000df00ff017b82 */ /* 0x000fe20000000800 */
[----:B------:R-:W0:Y:S01]  /*0010*/  S2R R7, SR_TID.X ;  /* 0x0000000000077919 */ /* 0x000e220000002100 */
[----:B------:R-:W1:Y:S01]  /*0020*/  LDCU.64 UR4, c[0x0][0x358] ;  /* 0x00006b00ff0477ac */ /* 0x000e620008000a00 */
[----:B0-----:R-:W-:-:S13]  /*0030*/  ISETP.NE.AND P0, PT, R7, RZ, PT ;  /* 0x000000ff0700720c */ /* 0x001fda0003f05270 */
[----:B------:R-:W-:Y:S01]  /*0040*/  @!P0 CS2R R4, SR_CLOCKLO ;  /* 0x0000000000048805 */ /* 0x000fe20000015000 */
[----:B------:R-:W0:Y:S08]  /*0050*/  LDC.64 R2, c[0x0][0x380] ;  /* 0x0000e000ff027b82 */ /* 0x000e300000000a00 */
[----:B------:R-:W1:Y:S01]  /*0060*/  LDC R9, c[0x0][0x388] ;  /* 0x0000e200ff097b82 */ /* 0x000e620000000800 */
[----:B0-----:R-:W-:-:S07]  /*0070*/  IMAD.WIDE.U32 R2, R7, 0x4, R2 ;  /* 0x0000000407027825 */ /* 0x001fce00078e0002 */
        /* <DEDUP_REMOVED lines=2562> */
[----:B0-----:R-:W-:Y:S05]  /*a0a0*/  @P0 EXIT ;  /* 0x000000000000094d */ /* 0x001fea0003800000 */
        /* <DEDUP_REMOVED lines=13> */
.L_x_7:
        /* <DEDUP_REMOVED lines=16> */
.L_x_30:


//--------------------- .text._Z22oneWarpOneVarAtomicAddPffPx --------------------------
	.section	.text._Z22oneWarpOneVarAtomicAddPffPx,"ax",@progbits
	.align	128
        .global         _Z22oneWarpOneVarAtomicAddPffPx
        .type           _Z22oneWarpOneVarAtomicAddPffPx,@function
        .size           _Z22oneWarpOneVarAtomicAddPffPx,(.L_x_31 - _Z22oneWarpOneVarAtomicAddPffPx)
        .other          _Z22oneWarpOneVarAtomicAddPffPx,@"STO_CUDA_ENTRY STV_DEFAULT"
_Z22oneWarpOneVarAtomicAddPffPx:
.text._Z22oneWarpOneVarAtomicAddPffPx:
[----:B------:R-:W-:Y:S01]  /*0000*/  LDC R1, c[0x0][0x37c] ;  /* 0x0000df00ff017b82 */ /* 0x000fe20000000800 */
[----:B------:R-:W0:Y:S01]  /*0010*/  S2R R0, SR_TID.X ;  /* 0x0000000000007919 */ /* 0x000e220000002100 */
[----:B------:R-:W1:Y:S01]  /*0020*/  LDCU.64 UR4, c[0x0][0x358] ;  /* 0x00006b00ff0477ac */ /* 0x000e620008000a00 */
[----:B0-----:R-:W-:-:S13]  /*0030*/  ISETP.NE.AND P0, PT, R0, RZ, PT ;  /* 0x000000ff0000720c */ /* 0x001fda0003f05270 */
[----:B------:R-:W-:Y:S01]  /*0040*/  @!P0 CS2R R4, SR_CLOCKLO ;  /* 0x0000000000048805 */ /* 0x000fe20000015000 */
[----:B------:R-:W1:Y:S08]  /*0050*/  LDC R7, c[0x0][0x388] ;  /* 0x0000e200ff077b82 */ /* 0x000e700000000800 */
[----:B------:R-:W-:Y:S08]  /*0060*/  BAR.SYNC.DEFER_BLOCKING 0x0 ;  /* 0x0000000000007b1d */ /* 0x000ff00000010000 */
[----:B------:R-:W1:Y:S02]  /*0070*/  LDC.64 R2, c[0x0][0x380] ;  /* 0x0000e000ff027b82 */ /* 0x000e640000000a00 */
        /* <DEDUP_REMOVED lines=2575> */
.L_x_8:
        /* <DEDUP_REMOVED lines=9> */
.L_x_31:


//--------------------- .text._Z24oneThreadOneVarAtomicAddPffPx --------------------------
	.section	.text._Z24oneThreadOneVarAtomicAddPffPx,"ax",@progbits
	.align	128
        .global         _Z24oneThreadOneVarAtomicAddPffPx
        .type           _Z24oneThreadOneVarAtomicAddPffPx,@function
        .size           _Z24oneThreadOneVarAtomicAddPffPx,(.L_x_32 - _Z24oneThreadOneVarAtomicAddPffPx)
        .other          _Z24oneThreadOneVarAtomicAddPffPx,@"STO_CUDA_ENTRY STV_DEFAULT"
_Z24oneThreadOneVarAtomicAddPffPx:
.text._Z24oneThreadOneVarAtomicAddPffPx:
[----:B------:R-:W-:Y:S01]  /*0000*/  LDC R1, c[0x0][0x37c] ;  /* 0x0000df00ff017b82 */ /* 0x000fe20000000800 */
[----:B------:R-:W0:Y:S01]  /*0010*/  LDCU.64 UR4, c[0x0][0x358] ;  /* 0x00006b00ff0477ac */ /* 0x000e220008000a00 */
[----:B------:R-:W-:Y:S01]  /*0020*/  NOP ;  /* 0x0000000000007918 */ /* 0x000fe20000000000 */
[----:B------:R-:W-:-:S05]  /*0030*/  CS2R R4, SR_CLOCKLO ;  /* 0x0000000000047805 */ /* 0x000fca0000015000 */
[----:B------:R-:W0:Y:S08]  /*0040*/  LDC R7, c[0x0][0x388] ;  /* 0x0000e200ff077b82 */ /* 0x000e300000000800 */
[----:B------:R-:W0:Y:S02]  /*0050*/  LDC.64 R2, c[0x0][0x380] ;  /* 0x0000e000ff027b82 */ /* 0x000e240000000a00 */
[----:B0-----:R-:W-:Y:S01]  /*0060*/  ATOMG.E.ADD.F32.FTZ.RN.STRONG.GPU PT, RZ, desc[UR4][R2.64], R7 ;  /* 0x8000000702ff79a3 */ /* 0x001fe2000c1ef304 */
[----:B------:R-:W-:Y:S06]  /*0070*/  MEMBAR.SC.GPU ;  /* 0x0000000000007992 */ /* 0x000fec0000002000 */
[----:B------:R-:W-:-:S00]  /*0080*/  ERRBAR ;  /* 0x00000000000079ab */ /* 0x000fc00000000000 */
[----:B------:R-:W-:Y:S06]  /*0090*/  CGAERRBAR ;  /* 0x00000000000075ab */ /* 0x000fec0000000000 */
[----:B------:R-:W-:Y:S04]  /*00a0*/  CCTL.IVALL ;  /* 0x00000000ff00798f */ /* 0x000fe80002000000 */
[----:B------:R-:W-:Y:S01]  /*00b0*/  ATOMG.E.ADD.F32.FTZ.RN.STRONG.GPU PT, RZ, desc[UR4][R2.64], R7 ;  /* 0x8000000702ff79a3 */ /* 0x000fe2000c1ef304 */
        /* <DEDUP_REMOVED lines=2549> */
[----:B------:R0:W-:Y:S01]  /*a010*/  ATOMG.E.ADD.F32.FTZ.RN.STRONG.GPU PT, RZ, desc[UR4][R2.64], R7 ;  /* 0x8000000702ff79a3 */ /* 0x0001e2000c1ef304 */
[----:B------:R-:W-:Y:S06]  /*a020*/  MEMBAR.SC.GPU ;  /* 0x0000000000007992 */ /* 0x000fec0000002000 */
[----:B------:R-:W-:-:S00]  /*a030*/  ERRBAR ;  /* 0x00000000000079ab */ /* 0x000fc00000000000 */
[----:B------:R-:W-:Y:S06]  /*a040*/  CGAERRBAR ;  /* 0x00000000000075ab */ /* 0x000fec0000000000 */
[----:B------:R-:W-:Y:S01]  /*a050*/  CCTL.IVALL ;  /* 0x00000000ff00798f */ /* 0x000fe20002000000 */
[----:B0-----:R-:W-:Y:S01]  /*a060*/  CS2R R2, SR_CLOCKLO ;  /* 0x0000000000027805 */ /* 0x001fe20000015000 */
        /* <DEDUP_REMOVED lines=12> */
.L_x_9:
        /* <DEDUP_REMOVED lines=13> */
.L_x_32:


//--------------------- .text._Z14lmwTest_atomicPffiPx --------------------------
	.section	.text._Z14lmwTest_atomicPffiPx,"ax",@progbits
	.align	128
        .global         _Z14lmwTest_atomicPffiPx
        .type           _Z14lmwTest_atomicPffiPx,@function
        .size           _Z14lmwTest_atomicPffiPx,(.L_x_33 - _Z14lmwTest_atomicPffiPx)
        .other          _Z14lmwTest_atomicPffiPx,@"STO_CUDA_ENTRY STV_DEFAULT"
_Z14lmwTest_atomicPffiPx:
.text._Z14lmwTest_atomicPffiPx:
[----:B------:R-:W-:Y:S01]  /*0000*/  LDC R1, c[0x0][0x37c] ;  /* 0x0000df00ff017b82 */ /* 0x000fe20000000800 */
[----:B------:R-:W0:Y:S01]  /*0010*/  S2R R5, SR_TID.X ;  /* 0x0000000000057919 */ /* 0x000e220000002100 */
[----:B------:R-:W1:Y:S01]  /*0020*/  LDCU.64 UR10, c[0x0][0x358] ;  /* 0x00006b00ff0a77ac */ /* 0x000e620008000a00 */
[----:B0-----:R-:W-:-:S13]  /*0030*/  ISETP.NE.AND P0, PT, R5, RZ, PT ;  /* 0x000000ff0500720c */ /* 0x001fda0003f05270 */
[----:B------:R-:W-:Y:S01]  /*0040*/  @!P0 CS2R R2, SR_CLOCKLO ;  /* 0x0000000000028805 */ /* 0x000fe20000015000 */
[----:B------:R-:W0:Y:S01]  /*0050*/  S2R R0, SR_CTAID.X ;  /* 0x0000000000007919 */ /* 0x000e220000002500 */
[----:B------:R-:W2:Y:S01]  /*0060*/  LDCU UR6, c[0x0][0x38c] ;  /* 0x00007180ff0677ac */ /* 0x000ea20008000800 */
[----:B------:R-:W0:Y:S01]  /*0070*/  LDCU UR4, c[0x0][0x360] ;  /* 0x00006c00ff0477ac */ /* 0x000e220008000800 */
[----:B--2---:R-:W-:Y:S01]  /*0080*/  UISETP.GE.AND UP0, UPT, UR6, 0x1, UPT ;  /* 0x000000010600788c */ /* 0x004fe2000bf06270 */
[----:B0-----:R-:W-:Y:S01]  /*0090*/  IMAD R6, R0, UR4, R5 ;  /* 0x0000000400067c24 */ /* 0x001fe2000f8e0205 */
[----:B------:R-:W-:Y:S07]  /*00a0*/  BAR.SYNC.DEFER_BLOCKING 0x0 ;  /* 0x0000000000007b1d */ /* 0x000fee0000010000 */
[----:B-1----:R-:W-:Y:S05]  /*00b0*/  BRA.U !UP0, `(.L_x_10) ;  /* 0x0000000508687547 */ /* 0x002fea000b800000 */
[----:B------:R-:W-:Y:S02]  /*00c0*/  UISETP.GE.U32.AND UP0, UPT, UR6, 0x4, UPT ;  /* 0x000000040600788c */ /* 0x000fe4000bf06070 */
[----:B------:R-:W-:Y:S01]  /*00d0*/  IMAD R6, R6, UR6, RZ ;  /* 0x0000000606067c24 */ /* 0x000fe2000f8e02ff */
[----:B------:R-:W-:Y:S01]  /*00e0*/  ULOP3.LUT UR5, UR6, 0x3, URZ, 0xc0, !UPT ;  /* 0x0000000306057892 */ /* 0x000fe2000f8ec0ff */
[----:B------:R-:W-:-:S05]  /*00f0*/  UMOV UR4, URZ ;  /* 0x000000ff00047c82 */ /* 0x000fca0008000000 */
[----:B------:R-:W-:Y:S06]  /*0100*/  BRA.U !UP0, `(.L_x_11) ;  /* 0x0000000508247547 */ /* 0x000fec000b800000 */
[----:B------:R-:W0:Y:S01]  /*0110*/  LDCU.64 UR8, c[0x0][0x380] ;  /* 0x00007000ff0877ac */ /* 0x000e220008000a00 */
[----:B------:R-:W-:Y:S01]  /*0120*/  MOV R7, R6 ;  /* 0x0000000600077202 */ /* 0x000fe20000000f00 */
[----:B------:R-:W-:Y:S02]  /*0130*/  ULOP3.LUT UR4, UR6, 0x7ffffffc, URZ, 0xc0, !UPT ;  /* 0x7ffffffc06047892 */ /* 0x000fe4000f8ec0ff */
[----:B0-----:R-:W-:Y:S02]  /*0140*/  UIADD3 UR6, UP0, UPT, UR8, 0x8, URZ ;  /* 0x0000000808067890 */ /* 0x001fe4000ff1e0ff */
[----:B------:R-:W-:Y:S02]  /*0150*/  UIADD3 UR8, UPT, UPT, -UR4, URZ, URZ ;  /* 0x000000ff04087290 */ /* 0x000fe4000fffe1ff */
[----:B------:R-:W-:Y:S02]  /*0160*/  UIADD3.X UR7, UPT, UPT, URZ, UR9, URZ, UP0, !UPT ;  /* 0x00000009ff077290 */ /* 0x000fe400087fe4ff */
[----:B------:R-:W-:Y:S01]  /*0170*/  UISETP.GE.AND UP0, UPT, UR8, URZ, UPT ;  /* 0x000000ff0800728c */ /* 0x000fe2000bf06270 */
[----:B------:R-:W-:-:S03]  /*0180*/  MOV R4, UR6 ;  /* 0x0000000600047c02 */ /* 0x000fc60008000f00 */
[----:B------:R-:W-:-:S05]  /*0190*/  MOV R5, UR7 ;  /* 0x0000000700057c02 */ /* 0x000fca0008000f00 */
[----:B------:R-:W-:Y:S05]  /*01a0*/  BRA.U UP0, `(.L_x_12) ;  /* 0x0000000100d47547 */ /* 0x000fea000b800000 */
[----:B------:R-:W-:Y:S02]  /*01b0*/  UIADD3 UR6, UPT, UPT, -UR8, URZ, URZ ;  /* 0x000000ff08067290 */ /* 0x000fe4000fffe1ff */
[----:B------:R-:W-:Y:S02]  /*01c0*/  UPLOP3.LUT UP0, UPT, UPT, UPT, UPT, 0x80, 0x8 ;  /* 0x000000000008789c */ /* 0x000fe40003f0f070 */
[----:B------:R-:W-:-:S09]  /*01d0*/  UISETP.GT.AND UP1, UPT, UR6, 0xc, UPT ;  /* 0x0000000c0600788c */ /* 0x000fd2000bf24270 */
[----:B------:R-:W-:Y:S05]  /*01e0*/  BRA.U !UP1, `(.L_x_13) ;  /* 0x0000000109747547 */ /* 0x000fea000b800000 */
[----:B------:R-:W-:-:S11]  /*01f0*/  UPLOP3.LUT UP0, UPT, UPT, UPT, UPT, 0x40, 0x4 ;  /* 0x000000000004789c */ /* 0x000fd60003f0e870 */
.L_x_14:
[----:B------:R-:W0:Y:S01]  /*0200*/  LDC R17, c[0x0][0x388] ;  /* 0x0000e200ff117b82 */ /* 0x000e220000000800 */
[C---:B------:R-:W-:Y:S01]  /*0210*/  VIADD R11, R7.reuse, 0x4 ;  /* 0x00000004070b7836 */ /* 0x040fe20000000000 */
[C---:B------:R-:W-:Y:S01]  /*0220*/  IADD3 R13, PT, PT, R7.reuse, 0x8, RZ ;  /* 0x00000008070d7810 */ /* 0x040fe20007ffe0ff */
[C---:B------:R-:W-:Y:S01]  /*0230*/  IMAD.WIDE R8, R7.reuse, 0x4, R4 ;  /* 0x0000000407087825 */ /* 0x040fe200078e0204 */
[----:B------:R-:W-:-:S03]  /*0240*/  IADD3 R15, PT, PT, R7, 0xc, RZ ;  /* 0x0000000c070f7810 */ /* 0x000fc60007ffe0ff */
[----:B------:R-:W-:-:S04]  /*0250*/  IMAD.WIDE R10, R11, 0x4, R4 ;  /* 0x000000040b0a7825 */ /* 0x000fc800078e0204 */
[----:B------:R-:W-:-:S04]  /*0260*/  IMAD.WIDE R12, R13, 0x4, R4 ;  /* 0x000000040d0c7825 */ /* 0x000fc800078e0204 */
[----:B------:R-:W-:Y:S01]  /*0270*/  IMAD.WIDE R14, R15, 0x4, R4 ;  /* 0x000000040f0e7825 */ /* 0x000fe200078e0204 */
[----:B0-2---:R0:W2:Y:S04]  /*0280*/  ATOMG.E.ADD.F32.FTZ.RN.STRONG.GPU PT, RZ, desc[UR10][R8.64+-0x8], R17 ;  /* 0xfffff81108ff79a3 */ /* 0x0050a8000c1ef30a */
[----:B---3--:R0:W3:Y:S04]  /*0290*/  ATOMG.E.ADD.F32.FTZ.RN.STRONG.GPU PT, RZ, desc[UR10][R8.64+-0x4], R17 ;  /* 0xfffffc1108ff79a3 */ /* 0x0080e8000c1ef30a */
[----:B----4-:R0:W4:Y:S04]  /*02a0*/  ATOMG.E.ADD.F32.FTZ.RN.STRONG.GPU PT, RZ, desc[UR10][R8.64], R17 ;  /* 0x8000001108ff79a3 */ /* 0x010128000c1ef30a */
[----:B-----5:R0:W5:Y:S04]  /*02b0*/  ATOMG.E.ADD.F32.FTZ.RN.STRONG.GPU PT, RZ, desc[UR10][R8.64+0x4], R17 ;  /* 0x8000041108ff79a3 */ /* 0x020168000c1ef30a */
[----:B------:R0:W2:Y:S04]  /*02c0*/  ATOMG.E.ADD.F32.FTZ.RN.STRONG.GPU PT, RZ, desc[UR10][R10.64+-0x8], R17 ;  /* 0xfffff8110aff79a3 */ /* 0x0000a8000c1ef30a */
        /* <DEDUP_REMOVED lines=10> */
[----:B------:R0:W2:Y:S01]  /*0370*/  ATOMG.E.ADD.F32.FTZ.RN.STRONG.GPU PT, RZ, desc[UR10][R14.64+0x4], R17 ;  /* 0x800004110eff79a3 */ /* 0x0000a2000c1ef30a */
[----:B------:R-:W-:Y:S01]  /*0380*/  UIADD3 UR8, UPT, UPT, UR8, 0x10, URZ ;  /* 0x0000001008087890 */ /* 0x000fe2000fffe0ff */
[----:B------:R-:W-:-:S03]  /*0390*/  VIADD R7, R7, 0x10 ;  /* 0x0000001007077836 */ /* 0x000fc60000000000 */
[----:B------:R-:W-:-:S09]  /*03a0*/  UISETP.GE.AND UP1, UPT, UR8, -0xc, UPT ;  /* 0xfffffff40800788c */ /* 0x000fd2000bf26270 */
[----:B0-----:R-:W-:Y:S05]  /*03b0*/  BRA.U !UP1, `(.L_x_14) ;  /* 0xfffffffd09907547 */ /* 0x001fea000b83ffff */
.L_x_13:
[----:B------:R-:W-:-:S04]  /*03c0*/  UIADD3 UR6, UPT, UPT, -UR8, URZ, URZ ;  /* 0x000000ff08067290 */ /* 0x000fc8000fffe1ff */
[----:B------:R-:W-:-:S09]  /*03d0*/  UISETP.GT.AND UP1, UPT, UR6, 0x4, UPT ;  /* 0x000000040600788c */ /* 0x000fd2000bf24270 */
[----:B------:R-:W-:Y:S05]  /*03e0*/  BRA.U !UP1, `(.L_x_15) ;  /* 0x00000001093c7547 */ /* 0x000fea000b800000 */
[----:B------:R-:W0:Y:S01]  /*03f0*/  LDC R13, c[0x0][0x388] ;  /* 0x0000e200ff0d7b82 */ /* 0x000e220000000800 */
[C---:B------:R-:W-:Y:S01]  /*0400*/  IADD3 R11, PT, PT, R7.reuse, 0x4, RZ ;  /* 0x00000004070b7810 */ /* 0x040fe20007ffe0ff */
[----:B------:R-:W-:-:S04]  /*0410*/  IMAD.WIDE R8, R7, 0x4, R4 ;  /* 0x0000000407087825 */ /* 0x000fc800078e0204 */
[----:B------:R-:W-:Y:S01]  /*0420*/  IMAD.WIDE R10, R11, 0x4, R4 ;  /* 0x000000040b0a7825 */ /* 0x000fe200078e0204 */
[----:B0-----:R0:W2:Y:S04]  /*0430*/  ATOMG.E.ADD.F32.FTZ.RN.STRONG.GPU PT, RZ, desc[UR10][R8.64+-0x8], R13 ;  /* 0xfffff80d08ff79a3 */ /* 0x0010a8000c1ef30a */
[----:B------:R0:W2:Y:S04]  /*0440*/  ATOMG.E.ADD.F32.FTZ.RN.STRONG.GPU PT, RZ, desc[UR10][R8.64+-0x4], R13 ;  /* 0xfffffc0d08ff79a3 */ /* 0x0000a8000c1ef30a */
[----:B------:R0:W2:Y:S04]  /*0450*/  ATOMG.E.ADD.F32.FTZ.RN.STRONG.GPU PT, RZ, desc[UR10][R8.64], R13 ;  /* 0x8000000d08ff79a3 */ /* 0x0000a8000c1ef30a */
[----:B------:R0:W2:Y:S04]  /*0460*/  ATOMG.E.ADD.F32.FTZ.RN.STRONG.GPU PT, RZ, desc[UR10][R8.64+0x4], R13 ;  /* 0x8000040d08ff79a3 */ /* 0x0000a8000c1ef30a */
[----:B------:R0:W2:Y:S04]  /*0470*/  ATOMG.E.ADD.F32.FTZ.RN.STRONG.GPU PT, RZ, desc[UR10][R10.64+-0x8], R13 ;  /* 0xfffff80d0aff79a3 */ /* 0x0000a8000c1ef30a */
[----:B------:R0:W2:Y:S04]  /*0480*/  ATOMG.E.ADD.F32.FTZ.RN.STRONG.GPU PT, RZ, desc[UR10][R10.64+-0x4], R13 ;  /* 0xfffffc0d0aff79a3 */ /* 0x0000a8000c1ef30a */
[----:B------:R0:W2:Y:S04]  /*0490*/  ATOMG.E.ADD.F32.FTZ.RN.STRONG.GPU PT, RZ, desc[UR10][R10.64], R13 ;  /* 0x8000000d0aff79a3 */ /* 0x0000a8000c1ef30a */
[----:B------:R0:W2:Y:S01]  /*04a0*/  ATOMG.E.ADD.F32.FTZ.RN.STRONG.GPU PT, RZ, desc[UR10][R10.64+0x4], R13 ;  /* 0x8000040d0aff79a3 */ /* 0x0000a2000c1ef30a */
[----:B------:R-:W-:Y:S01]  /*04b0*/  IADD3 R7, PT, PT, R7, 0x8, RZ ;  /* 0x0000000807077810 */ /* 0x000fe20007ffe0ff */
[----:B------:R-:W-:-:S02]  /*04c0*/  UIADD3 UR8, UPT, UPT, UR8, 0x8, URZ ;  /* 0x0000000808087890 */ /* 0x000fc4000fffe0ff */
[----:B------:R-:W-:-:S11]  /*04d0*/  UPLOP3.LUT UP0, UPT, UPT, UPT, UPT, 0x40, 0x4 ;  /* 0x000000000004789c */ /* 0x000fd60003f0e870 */
.L_x_15:
[----:B------:R-:W-:-:S09]  /*04e0*/  UISETP.NE.OR UP0, UPT, UR8, URZ, UP0 ;  /* 0x000000ff0800728c */ /* 0x000fd20008705670 */
[----:B------:R-:W-:Y:S05]  /*04f0*/  BRA.U !UP0, `(.L_x_11) ;  /* 0x0000000108287547 */ /* 0x000fea000b800000 */
.L_x_12:
[----:B0-----:R-:W0:Y:S02]  /*0500*/  LDC R11, c[0x0][0x388] ;  /* 0x0000e200ff0b7b82 */ /* 0x001e240000000800 */
.L_x_16:
[----:B------:R-:W-:-:S05]  /*0510*/  IMAD.WIDE R8, R7, 0x4, R4 ;  /* 0x0000000407087825 */ /* 0x000fca00078e0204 */
[----:B0-2---:R1:W2:Y:S04]  /*0520*/  ATOMG.E.ADD.F32.FTZ.RN.STRONG.GPU PT, RZ, desc[UR10][R8.64+-0x8], R11 ;  /* 0xfffff80b08ff79a3 */ /* 0x0052a8000c1ef30a */
[----:B------:R1:W2:Y:S04]  /*0530*/  ATOMG.E.ADD.F32.FTZ.RN.STRONG.GPU PT, RZ, desc[UR10][R8.64+-0x4], R11 ;  /* 0xfffffc0b08ff79a3 */ /* 0x0002a8000c1ef30a */
[----:B------:R1:W2:Y:S04]  /*0540*/  ATOMG.E.ADD.F32.FTZ.RN.STRONG.GPU PT, RZ, desc[UR10][R8.64], R11 ;  /* 0x8000000b08ff79a3 */ /* 0x0002a8000c1ef30a */
[----:B------:R1:W2:Y:S01]  /*0550*/  ATOMG.E.ADD.F32.FTZ.RN.STRONG.GPU PT, RZ, desc[UR10][R8.64+0x4], R11 ;  /* 0x8000040b08ff79a3 */ /* 0x0002a2000c1ef30a */
[----:B------:R-:W-:Y:S01]  /*0560*/  UIADD3 UR8, UPT, UPT, UR8, 0x4, URZ ;  /* 0x0000000408087890 */ /* 0x000fe2000fffe0ff */
[----:B------:R-:W-:-:S03]  /*0570*/  VIADD R7, R7, 0x4 ;  /* 0x0000000407077836 */ /* 0x000fc60000000000 */
[----:B------:R-:W-:-:S09]  /*0580*/  UISETP.NE.AND UP0, UPT, UR8, URZ, UPT ;  /* 0x000000ff0800728c */ /* 0x000fd2000bf05270 */
[----:B-1----:R-:W-:Y:S05]  /*0590*/  BRA.U UP0, `(.L_x_16) ;  /* 0xfffffffd00dc7547 */ /* 0x002fea000b83ffff */
.L_x_11:
[----:B------:R-:W-:-:S09]  /*05a0*/  UISETP.NE.AND UP0, UPT, UR5, URZ, UPT ;  /* 0x000000ff0500728c */ /* 0x000fd2000bf05270 */
[----:B------:R-:W-:Y:S05]  /*05b0*/  BRA.U !UP0, `(.L_x_10) ;  /* 0x0000000108287547 */ /* 0x000fea000b800000 */
[----:B0-----:R-:W0:Y:S01]  /*05c0*/  LDC R11, c[0x0][0x388] ;  /* 0x0000e200ff0b7b82 */ /* 0x001e220000000800 */
[----:B------:R-:W-:Y:S01]  /*05d0*/  IADD3 R7, PT, PT, R6, UR4, RZ ;  /* 0x0000000406077c10 */ /* 0x000fe2000fffe0ff */
[----:B------:R-:W-:-:S06]  /*05e0*/  UIADD3 UR5, UPT, UPT, -UR5, URZ, URZ ;  /* 0x000000ff05057290 */ /* 0x000fcc000fffe1ff */
[----:B------:R-:W1:Y:S06]  /*05f0*/  LDC.64 R8, c[0x0][0x380] ;  /* 0x0000e000ff087b82 */ /* 0x000e6c0000000a00 */
.L_x_17:
[----:B01----:R-:W-:-:S05]  /*0600*/  IMAD.WIDE R4, R7, 0x4, R8 ;  /* 0x0000000407047825 */ /* 0x003fca00078e0208 */
[----:B0-2---:R0:W2:Y:S01]  /*0610*/  ATOMG.E.ADD.F32.FTZ.RN.STRONG.GPU PT, RZ, desc[UR10][R4.64], R11 ;  /* 0x8000000b04ff79a3 */ /* 0x0050a2000c1ef30a */
[----:B------:R-:W-:Y:S01]  /*0620*/  UIADD3 UR5, UPT, UPT, UR5, 0x1, URZ ;  /* 0x0000000105057890 */ /* 0x000fe2000fffe0ff */
[----:B------:R-:W-:-:S03]  /*0630*/  IADD3 R7, PT, PT, R7, 0x1, RZ ;  /* 0x0000000107077810 */ /* 0x000fc60007ffe0ff */
[----:B------:R-:W-:-:S09]  /*0640*/  UISETP.NE.AND UP0, UPT, UR5, URZ, UPT ;  /* 0x000000ff0500728c */ /* 0x000fd2000bf05270 */
[----:B------:R-:W-:Y:S05]  /*0650*/  BRA.U UP0, `(.L_x_17) ;  /* 0xfffffffd00e87547 */ /* 0x000fea000b83ffff */
.L_x_10:
[----:B------:R-:W-:Y:S01]  /*0660*/  BAR.SYNC.DEFER_BLOCKING 0x0 ;  /* 0x0000000000007b1d */ /* 0x000fe20000010000 */
[----:B0-----:R-:W-:-:S07]  /*0670*/  @!P0 CS2R R4, SR_CLOCKLO ;  /* 0x0000000000048805 */ /* 0x001fce0000015000 */
[----:B------:R-:W0:Y:S01]  /*0680*/  @!P0 LDC.64 R6, c[0x0][0x390] ;  /* 0x0000e400ff068b82 */ /* 0x000e220000000a00 */
[----:B------:R-:W-:-:S04]  /*0690*/  @!P0 IADD3 R4, P1, PT, -R2, R4, RZ ;  /* 0x0000000402048210 */ /* 0x000fc80007f3e1ff */
[----:B------:R-:W-:Y:S01]  /*06a0*/  @!P0 IADD3.X R5, PT, PT, ~R3, R5, RZ, P1, !PT ;  /* 0x0000000503058210 */ /* 0x000fe20000ffe5ff */
[----:B0-----:R-:W-:-:S05]  /*06b0*/  @!P0 IMAD.WIDE.U32 R2, R0, 0x8, R6 ;  /* 0x0000000800028825 */ /* 0x001fca00078e0006 */
[----:B------:R-:W-:Y:S01]  /*06c0*/  @!P0 STG.E.64 desc[UR10][R2.64], R4 ;  /* 0x0000000402008986 */ /* 0x000fe2000c101b0a */
[----:B------:R-:W-:Y:S06]  /*06d0*/  MEMBAR.SC.GPU ;  /* 0x0000000000007992 */ /* 0x000fec0000002000 */
[----:B------:R-:W-:-:S00]  /*06e0*/  ERRBAR ;  /* 0x00000000000079ab */ /* 0x000fc00000000000 */
[----:B------:R-:W-:Y:S06]  /*06f0*/  CGAERRBAR ;  /* 0x00000000000075ab */ /* 0x000fec0000000000 */
[----:B------:R-:W-:Y:S01]  /*0700*/  CCTL.IVALL ;  /* 0x00000000ff00798f */ /* 0x000fe20002000000 */
[----:B------:R-:W-:Y:S05]  /*0710*/  EXIT ;  /* 0x000000000000794d */ /* 0x000fea0003800000 */
.L_x_18:
        /* <DEDUP_REMOVED lines=14> */
.L_x_33:


//--------------------- .text._Z16lmwTest_baselinePffiPx --------------------------
	.section	.text._Z16lmwTest_baselinePffiPx,"ax",@progbits
	.align	128
        .global         _Z16lmwTest_baselinePffiPx
        .type           _Z16lmwTest_baselinePffiPx,@function
        .size           _Z16lmwTest_baselinePffiPx,(.L_x_34 - _Z16lmwTest_baselinePffiPx)
        .other          _Z16lmwTest_baselinePffiPx,@"STO_CUDA_ENTRY STV_DEFAULT"
_Z16lmwTest_baselinePffiPx:
.text._Z16lmwTest_baselinePffiPx:
[----:B------:R-:W-:Y:S01]  /*0000*/  LDC R1, c[0x0][0x37c] ;  /* 0x0000df00ff017b82 */ /* 0x000fe20000000800 */
[----:B------:R-:W0:Y:S02]  /*0010*/  S2R R5, SR_TID.X ;  /* 0x0000000000057919 */ /* 0x000e240000002100 */
[----:B0-----:R-:W-:-:S13]  /*0020*/  ISETP.NE.AND P0, PT, R5, RZ, PT ;  /* 0x000000ff0500720c */ /* 0x001fda0003f05270 */
[----:B------:R-:W-:Y:S01]  /*0030*/  @!P0 CS2R R2, SR_CLOCKLO ;  /* 0x0000000000028805 */ /* 0x000fe20000015000 */
[----:B------:R-:W0:Y:S01]  /*0040*/  S2R R0, SR_CTAID.X ;  /* 0x0000000000007919 */ /* 0x000e220000002500 */
[----:B------:R-:W1:Y:S01]  /*0050*/  LDCU UR7, c[0x0][0x38c] ;  /* 0x00007180ff0777ac */ /* 0x000e620008000800 */
[----:B------:R-:W0:Y:S01]  /*0060*/  LDCU UR4, c[0x0][0x360] ;  /* 0x00006c00ff0477ac */ /* 0x000e220008000800 */
[----:B------:R-:W2:Y:S01]  /*0070*/  LDCU.64 UR12, c[0x0][0x358] ;  /* 0x00006b00ff0c77ac */ /* 0x000ea20008000a00 */
[----:B-1----:R-:W-:Y:S01]  /*0080*/  UISETP.GE.AND UP0, UPT, UR7, 0x1, UPT ;  /* 0x000000010700788c */ /* 0x002fe2000bf06270 */
[----:B0-----:R-:W-:Y:S01]  /*0090*/  IMAD R6, R0, UR4, R5 ;  /* 0x0000000400067c24 */ /* 0x001fe2000f8e0205 */
[----:B------:R-:W-:Y:S07]  /*00a0*/  BAR.SYNC.DEFER_BLOCKING 0x0 ;  /* 0x0000000000007b1d */ /* 0x000fee0000010000 */
[----:B--2---:R-:W-:Y:S05]  /*00b0*/  BRA.U !UP0, `(.L_x_19) ;  /* 0x0000000908247547 */ /* 0x004fea000b800000 */
[----:B------:R-:W-:Y:S02]  /*00c0*/  UISETP.GE.U32.AND UP1, UPT, UR7, 0x10, UPT ;  /* 0x000000100700788c */ /* 0x000fe4000bf26070 */
[----:B------:R-:W-:Y:S01]  /*00d0*/  IMAD R6, R6, UR7, RZ ;  /* 0x0000000706067c24 */ /* 0x000fe2000f8e02ff */
[----:B------:R-:W-:Y:S01]  /*00e0*/  ULOP3.LUT UR10, UR7, 0xf, URZ, 0xc0, !UPT ;  /* 0x0000000f070a7892 */ /* 0x000fe2000f8ec0ff */
[----:B------:R-:W-:-:S03]  /*00f0*/  UMOV UR4, URZ ;  /* 0x000000ff00047c82 */ /* 0x000fc60008000000 */
[----:B------:R-:W-:Y:S02]  /*0100*/  UISETP.NE.AND UP0, UPT, UR10, URZ, UPT ;  /* 0x000000ff0a00728c */ /* 0x000fe4000bf05270 */
[----:B------:R-:W-:Y:S09]  /*0110*/  BRA.U !UP1, `(.L_x_20) ;  /* 0x0000000109f87547 */ /* 0x000ff2000b800000 */
[----:B------:R-:W0:Y:S01]  /*0120*/  LDCU.64 UR8, c[0x0][0x380] ;  /* 0x00007000ff0877ac */ /* 0x000e220008000a00 */
[----:B------:R-:W-:Y:S01]  /*0130*/  MOV R7, R6 ;  /* 0x0000000600077202 */ /* 0x000fe20000000f00 */
[----:B------:R-:W-:Y:S01]  /*0140*/  ULOP3.LUT UR4, UR7, 0x7ffffff0, URZ, 0xc0, !UPT ;  /* 0x7ffffff007047892 */ /* 0x000fe2000f8ec0ff */
[----:B------:R-:W1:Y:S01]  /*0150*/  LDCU UR11, c[0x0][0x388] ;  /* 0x00007100ff0b77ac */ /* 0x000e620008000800 */
[----:B0-----:R-:W-:Y:S02]  /*0160*/  UIADD3 UR5, UP1, UPT, UR8, 0x20, URZ ;  /* 0x0000002008057890 */ /* 0x001fe4000ff3e0ff */
[----:B------:R-:W-:Y:S02]  /*0170*/  UIADD3 UR8, UPT, UPT, -UR4, URZ, URZ ;  /* 0x000000ff04087290 */ /* 0x000fe4000fffe1ff */
[----:B-1----:R-:W-:-:S12]  /*0180*/  UIADD3.X UR6, UPT, UPT, URZ, UR9, URZ, UP1, !UPT ;  /* 0x00000009ff067290 */ /* 0x002fd80008ffe4ff */
.L_x_21:
[----:B----4-:R-:W-:Y:S02]  /*0190*/  MOV R4, UR5 ;  /* 0x0000000500047c02 */ /* 0x010fe40008000f00 */
[----:B------:R-:W-:-:S03]  /*01a0*/  MOV R5, UR6 ;  /* 0x0000000600057c02 */ /* 0x000fc60008000f00 */
[----:B------:R-:W-:-:S05]  /*01b0*/  IMAD.WIDE R4, R7, 0x4, R4 ;  /* 0x0000000407047825 */ /* 0x000fca00078e0204 */
[----:B------:R-:W2:Y:S04]  /*01c0*/  LDG.E R17, desc[UR12][R4.64+-0x20] ;  /* 0xffffe00c04117981 */ /* 0x000ea8000c1e1900 */
[----:B------:R-:W3:Y:S04]  /*01d0*/  LDG.E R18, desc[UR12][R4.64+-0x1c] ;  /* 0xffffe40c04127981 */ /* 0x000ee8000c1e1900 */
[----:B------:R-:W4:Y:S04]  /*01e0*/  LDG.E R20, desc[UR12][R4.64+-0x18] ;  /* 0xffffe80c04147981 */ /* 0x000f28000c1e1900 */
[----:B------:R-:W5:Y:S04]  /*01f0*/  LDG.E R22, desc[UR12][R4.64+-0x14] ;  /* 0xffffec0c04167981 */ /* 0x000f68000c1e1900 */
        /* <DEDUP_REMOVED lines=11> */
[----:B------:R-:W5:Y:S01]  /*02b0*/  LDG.E R9, desc[UR12][R4.64+0x1c] ;  /* 0x00001c0c04097981 */ /* 0x000f62000c1e1900 */
[----:B------:R-:W-:Y:S01]  /*02c0*/  UIADD3 UR8, UPT, UPT, UR8, 0x10, URZ ;  /* 0x0000001008087890 */ /* 0x000fe2000fffe0ff */
[----:B------:R-:W-:-:S03]  /*02d0*/  IADD3 R7, PT, PT, R7, 0x10, RZ ;  /* 0x0000001007077810 */ /* 0x000fc60007ffe0ff */
[----:B------:R-:W-:Y:S01]  /*02e0*/  UISETP.NE.AND UP1, UPT, UR8, URZ, UPT ;  /* 0x000000ff0800728c */ /* 0x000fe2000bf25270 */
[----:B--2---:R-:W-:Y:S01]  /*02f0*/  FADD R17, R17, UR11 ;  /* 0x0000000b11117e21 */ /* 0x004fe20008000000 */
[----:B---3--:R-:W-:-:S04]  /*0300*/  FADD R19, R18, UR11 ;  /* 0x0000000b12137e21 */ /* 0x008fc80008000000 */
[----:B------:R0:W-:Y:S01]  /*0310*/  STG.E desc[UR12][R4.64+-0x20], R17 ;  /* 0xffffe01104007986 */ /* 0x0001e2000c10190c */
[----:B----4-:R-:W-:-:S03]  /*0320*/  FADD R21, R20, UR11 ;  /* 0x0000000b14157e21 */ /* 0x010fc60008000000 */
[----:B------:R1:W-:Y:S01]  /*0330*/  STG.E desc[UR12][R4.64+-0x1c], R19 ;  /* 0xffffe41304007986 */ /* 0x0003e2000c10190c */
[----:B-----5:R-:W-:-:S03]  /*0340*/  FADD R23, R22, UR11 ;  /* 0x0000000b16177e21 */ /* 0x020fc60008000000 */
[----:B------:R2:W-:Y:S01]  /*0350*/  STG.E desc[UR12][R4.64+-0x18], R21 ;  /* 0xffffe81504007986 */ /* 0x0005e2000c10190c */
[----:B------:R-:W-:-:S03]  /*0360*/  FADD R25, R24, UR11 ;  /* 0x0000000b18197e21 */ /* 0x000fc60008000000 */
[----:B------:R3:W-:Y:S01]  /*0370*/  STG.E desc[UR12][R4.64+-0x14], R23 ;  /* 0xffffec1704007986 */ /* 0x0007e2000c10190c */
[----:B------:R-:W-:-:S03]  /*0380*/  FADD R27, R26, UR11 ;  /* 0x0000000b1a1b7e21 */ /* 0x000fc60008000000 */
[----:B------:R4:W-:Y:S01]  /*0390*/  STG.E desc[UR12][R4.64+-0x10], R25 ;  /* 0xfffff01904007986 */ /* 0x0009e2000c10190c */
[----:B0-----:R-:W-:-:S03]  /*03a0*/  FADD R17, R28, UR11 ;  /* 0x0000000b1c117e21 */ /* 0x001fc60008000000 */
[----:B------:R4:W-:Y:S01]  /*03b0*/  STG.E desc[UR12][R4.64+-0xc], R27 ;  /* 0xfffff41b04007986 */ /* 0x0009e2000c10190c */
[----:B------:R-:W-:-:S03]  /*03c0*/  FADD R29, R16, UR11 ;  /* 0x0000000b101d7e21 */ /* 0x000fc60008000000 */
[----:B------:R4:W-:Y:S01]  /*03d0*/  STG.E desc[UR12][R4.64+-0x8], R17 ;  /* 0xfffff81104007986 */ /* 0x0009e2000c10190c */
[----:B------:R-:W-:-:S03]  /*03e0*/  FADD R15, R15, UR11 ;  /* 0x0000000b0f0f7e21 */ /* 0x000fc60008000000 */
[----:B------:R4:W-:Y:S01]  /*03f0*/  STG.E desc[UR12][R4.64+-0x4], R29 ;  /* 0xfffffc1d04007986 */ /* 0x0009e2000c10190c */
[----:B------:R-:W-:-:S03]  /*0400*/  FADD R14, R14, UR11 ;  /* 0x0000000b0e0e7e21 */ /* 0x000fc60008000000 */
[----:B------:R4:W-:Y:S01]  /*0410*/  STG.E desc[UR12][R4.64], R15 ;  /* 0x0000000f04007986 */ /* 0x0009e2000c10190c */
[----:B------:R-:W-:-:S03]  /*0420*/  FADD R13, R13, UR11 ;  /* 0x0000000b0d0d7e21 */ /* 0x000fc60008000000 */
[----:B------:R4:W-:Y:S01]  /*0430*/  STG.E desc[UR12][R4.64+0x4], R14 ;  /* 0x0000040e04007986 */ /* 0x0009e2000c10190c */
[----:B-1----:R-:W-:-:S03]  /*0440*/  FADD R19, R12, UR11 ;  /* 0x0000000b0c137e21 */ /* 0x002fc60008000000 */
[----:B------:R4:W-:Y:S01]  /*0450*/  STG.E desc[UR12][R4.64+0x8], R13 ;  /* 0x0000080d04007986 */ /* 0x0009e2000c10190c */
[----:B--2---:R-:W-:-:S03]  /*0460*/  FADD R21, R8, UR11 ;  /* 0x0000000b08157e21 */ /* 0x004fc60008000000 */
[----:B------:R4:W-:Y:S01]  /*0470*/  STG.E desc[UR12][R4.64+0xc], R19 ;  /* 0x00000c1304007986 */ /* 0x0009e2000c10190c */
[----:B------:R-:W-:-:S03]  /*0480*/  FADD R11, R11, UR11 ;  /* 0x0000000b0b0b7e21 */ /* 0x000fc60008000000 */
[----:B------:R4:W-:Y:S01]  /*0490*/  STG.E desc[UR12][R4.64+0x10], R21 ;  /* 0x0000101504007986 */ /* 0x0009e2000c10190c */
[----:B---3--:R-:W-:-:S03]  /*04a0*/  FADD R23, R10, UR11 ;  /* 0x0000000b0a177e21 */ /* 0x008fc60008000000 */
[----:B------:R4:W-:Y:S01]  /*04b0*/  STG.E desc[UR12][R4.64+0x14], R11 ;  /* 0x0000140b04007986 */ /* 0x0009e2000c10190c */
[----:B------:R-:W-:-:S03]  /*04c0*/  FADD R9, R9, UR11 ;  /* 0x0000000b09097e21 */ /* 0x000fc60008000000 */
[----:B------:R4:W-:Y:S04]  /*04d0*/  STG.E desc[UR12][R4.64+0x18], R23 ;  /* 0x0000181704007986 */ /* 0x0009e8000c10190c */
[----:B------:R4:W-:Y:S01]  /*04e0*/  STG.E desc[UR12][R4.64+0x1c], R9 ;  /* 0x00001c0904007986 */ /* 0x0009e2000c10190c */
[----:B------:R-:W-:Y:S05]  /*04f0*/  BRA.U UP1, `(.L_x_21) ;  /* 0xfffffffd01247547 */ /* 0x000fea000b83ffff */
.L_x_20:
[----:B------:R-:W-:Y:S05]  /*0500*/  BRA.U !UP0, `(.L_x_19) ;  /* 0x0000000508107547 */ /* 0x000fea000b800000 */
[----:B------:R-:W-:Y:S02]  /*0510*/  UISETP.GE.U32.AND UP0, UPT, UR10, 0x8, UPT ;  /* 0x000000080a00788c */ /* 0x000fe4000bf06070 */
[----:B------:R-:W-:-:S04]  /*0520*/  ULOP3.LUT UR6, UR7, 0x7, URZ, 0xc0, !UPT ;  /* 0x0000000707067892 */ /* 0x000fc8000f8ec0ff */
[----:B------:R-:W-:-:S03]  /*0530*/  UISETP.NE.AND UP1, UPT, UR6, URZ, UPT ;  /* 0x000000ff0600728c */ /* 0x000fc6000bf25270 */
[----:B------:R-:W-:Y:S08]  /*0540*/  BRA.U !UP0, `(.L_x_22) ;  /* 0x0000000108747547 */ /* 0x000ff0000b800000 */
[----:B----4-:R-:W0:Y:S01]  /*0550*/  LDC.64 R4, c[0x0][0x380] ;  /* 0x0000e000ff047b82 */ /* 0x010e220000000a00 */
[----:B------:R-:W-:Y:S01]  /*0560*/  IADD3 R7, PT, PT, R6, UR4, RZ ;  /* 0x0000000406077c10 */ /* 0x000fe2000fffe0ff */
[----:B------:R-:W1:Y:S04]  /*0570*/  LDCU UR5, c[0x0][0x388] ;  /* 0x00007100ff0577ac */ /* 0x000e680008000800 */
[----:B0-----:R-:W-:-:S05]  /*0580*/  IMAD.WIDE R4, R7, 0x4, R4 ;  /* 0x0000000407047825 */ /* 0x001fca00078e0204 */
[----:B------:R-:W1:Y:S04]  /*0590*/  LDG.E R7, desc[UR12][R4.64] ;  /* 0x0000000c04077981 */ /* 0x000e68000c1e1900 */
[----:B------:R-:W2:Y:S04]  /*05a0*/  LDG.E R8, desc[UR12][R4.64+0x4] ;  /* 0x0000040c04087981 */ /* 0x000ea8000c1e1900 */
[----:B------:R-:W3:Y:S04]  /*05b0*/  LDG.E R10, desc[UR12][R4.64+0x8] ;  /* 0x0000080c040a7981 */ /* 0x000ee8000c1e1900 */
[----:B------:R-:W4:Y:S04]  /*05c0*/  LDG.E R12, desc[UR12][R4.64+0xc] ;  /* 0x00000c0c040c7981 */ /* 0x000f28000c1e1900 */
[----:B------:R-:W5:Y:S04]  /*05d0*/  LDG.E R14, desc[UR12][R4.64+0x10] ;  /* 0x0000100c040e7981 */ /* 0x000f68000c1e1900 */
[----:B------:R-:W5:Y:S04]  /*05e0*/  LDG.E R16, desc[UR12][R4.64+0x14] ;  /* 0x0000140c04107981 */ /* 0x000f68000c1e1900 */
[----:B------:R-:W5:Y:S04]  /*05f0*/  LDG.E R18, desc[UR12][R4.64+0x18] ;  /* 0x0000180c04127981 */ /* 0x000f68000c1e1900 */
[----:B------:R-:W5:Y:S01]  /*0600*/  LDG.E R20, desc[UR12][R4.64+0x1c] ;  /* 0x00001c0c04147981 */ /* 0x000f62000c1e1900 */
[----:B------:R-:W-:Y:S01]  /*0610*/  UIADD3 UR4, UPT, UPT, UR4, 0x8, URZ ;  /* 0x0000000804047890 */ /* 0x000fe2000fffe0ff */
[----:B-1----:R-:W-:Y:S01]  /*0620*/  FADD R7, R7, UR5 ;  /* 0x0000000507077e21 */ /* 0x002fe20008000000 */
[----:B--2---:R-:W-:-:S04]  /*0630*/  FADD R9, R8, UR5 ;  /* 0x0000000508097e21 */ /* 0x004fc80008000000 */
[----:B------:R0:W-:Y:S01]  /*0640*/  STG.E desc[UR12][R4.64], R7 ;  /* 0x0000000704007986 */ /* 0x0001e2000c10190c */
[----:B---3--:R-:W-:-:S03]  /*0650*/  FADD R11, R10, UR5 ;  /* 0x000000050a0b7e21 */ /* 0x008fc60008000000 */
        /* <DEDUP_REMOVED lines=9> */
[----:B------:R-:W-:-:S03]  /*06f0*/  FADD R21, R20, UR5 ;  /* 0x0000000514157e21 */ /* 0x000fc60008000000 */
[----:B------:R0:W-:Y:S04]  /*0700*/  STG.E desc[UR12][R4.64+0x18], R19 ;  /* 0x0000181304007986 */ /* 0x0001e8000c10190c */
[----:B------:R0:W-:Y:S02]  /*0710*/  STG.E desc[UR12][R4.64+0x1c], R21 ;  /* 0x00001c1504007986 */ /* 0x0001e4000c10190c */
.L_x_22:
[----:B------:R-:W-:Y:S05]  /*0720*/  BRA.U !UP1, `(.L_x_19) ;  /* 0x0000000109887547 */ /* 0x000fea000b800000 */
[----:B------:R-:W-:Y:S02]  /*0730*/  UISETP.GE.U32.AND UP0, UPT, UR6, 0x4, UPT ;  /* 0x000000040600788c */ /* 0x000fe4000bf06070 */
[----:B------:R-:W-:-:S04]  /*0740*/  ULOP3.LUT UR5, UR7, 0x3, URZ, 0xc0, !UPT ;  /* 0x0000000307057892 */ /* 0x000fc8000f8ec0ff */
[----:B------:R-:W-:-:S03]  /*0750*/  UISETP.NE.AND UP1, UPT, UR5, URZ, UPT ;  /* 0x000000ff0500728c */ /* 0x000fc6000bf25270 */
[----:B------:R-:W-:Y:S08]  /*0760*/  BRA.U !UP0, `(.L_x_23) ;  /* 0x0000000108447547 */ /* 0x000ff0000b800000 */
[----:B0---4-:R-:W0:Y:S01]  /*0770*/  LDC.64 R4, c[0x0][0x380] ;  /* 0x0000e000ff047b82 */ /* 0x011e220000000a00 */
[----:B------:R-:W-:Y:S01]  /*0780*/  IADD3 R7, PT, PT, R6, UR4, RZ ;  /* 0x0000000406077c10 */ /* 0x000fe2000fffe0ff */
[----:B------:R-:W1:Y:S04]  /*0790*/  LDCU UR6, c[0x0][0x388] ;  /* 0x00007100ff0677ac */ /* 0x000e680008000800 */
[----:B0-----:R-:W-:-:S05]  /*07a0*/  IMAD.WIDE R4, R7, 0x4, R4 ;  /* 0x0000000407047825 */ /* 0x001fca00078e0204 */
[----:B------:R-:W1:Y:S04]  /*07b0*/  LDG.E R7, desc[UR12][R4.64] ;  /* 0x0000000c04077981 */ /* 0x000e68000c1e1900 */
[----:B------:R-:W2:Y:S04]  /*07c0*/  LDG.E R8, desc[UR12][R4.64+0x4] ;  /* 0x0000040c04087981 */ /* 0x000ea8000c1e1900 */
[----:B------:R-:W3:Y:S04]  /*07d0*/  LDG.E R10, desc[UR12][R4.64+0x8] ;  /* 0x0000080c040a7981 */ /* 0x000ee8000c1e1900 */
[----:B------:R-:W4:Y:S01]  /*07e0*/  LDG.E R12, desc[UR12][R4.64+0xc] ;  /* 0x00000c0c040c7981 */ /* 0x000f22000c1e1900 */
[----:B------:R-:W-:Y:S01]  /*07f0*/  UIADD3 UR4, UPT, UPT, UR4, 0x4, URZ ;  /* 0x0000000404047890 */ /* 0x000fe2000fffe0ff */
[----:B-1----:R-:W-:Y:S01]  /*0800*/  FADD R7, R7, UR6 ;  /* 0x0000000607077e21 */ /* 0x002fe20008000000 */
[----:B--2---:R-:W-:-:S04]  /*0810*/  FADD R9, R8, UR6 ;  /* 0x0000000608097e21 */ /* 0x004fc80008000000 */
[----:B------:R1:W-:Y:S01]  /*0820*/  STG.E desc[UR12][R4.64], R7 ;  /* 0x0000000704007986 */ /* 0x0003e2000c10190c */
[----:B---3--:R-:W-:-:S03]  /*0830*/  FADD R11, R10, UR6 ;  /* 0x000000060a0b7e21 */ /* 0x008fc60008000000 */
[----:B------:R1:W-:Y:S01]  /*0840*/  STG.E desc[UR12][R4.64+0x4], R9 ;  /* 0x0000040904007986 */ /* 0x0003e2000c10190c */
[----:B----4-:R-:W-:-:S03]  /*0850*/  FADD R13, R12, UR6 ;  /* 0x000000060c0d7e21 */ /* 0x010fc60008000000 */
[----:B------:R1:W-:Y:S04]  /*0860*/  STG.E desc[UR12][R4.64+0x8], R11 ;  /* 0x0000080b04007986 */ /* 0x0003e8000c10190c */
[----:B------:R1:W-:Y:S02]  /*0870*/  STG.E desc[UR12][R4.64+0xc], R13 ;  /* 0x00000c0d04007986 */ /* 0x0003e4000c10190c */
.L_x_23:
[----:B------:R-:W-:Y:S05]  /*0880*/  BRA.U !UP1, `(.L_x_19) ;  /* 0x0000000109307547 */ /* 0x000fea000b800000 */
[----:B01--4-:R-:W0:Y:S01]  /*0890*/  LDC.64 R8, c[0x0][0x380] ;  /* 0x0000e000ff087b82 */ /* 0x013e220000000a00 */
[----:B------:R-:W-:Y:S01]  /*08a0*/  IADD3 R7, PT, PT, R6, UR4, RZ ;  /* 0x0000000406077c10 */ /* 0x000fe2000fffe0ff */
[----:B------:R-:W1:Y:S01]  /*08b0*/  LDCU UR6, c[0x0][0x388] ;  /* 0x00007100ff0677ac */ /* 0x000e620008000800 */
[----:B------:R-:W-:-:S12]  /*08c0*/  UIADD3 UR5, UPT, UPT, -UR5, URZ, URZ ;  /* 0x000000ff05057290 */ /* 0x000fd8000fffe1ff */
.L_x_24:
[----:B0-2---:R-:W-:-:S05]  /*08d0*/  IMAD.WIDE R4, R7, 0x4, R8 ;  /* 0x0000000407047825 */ /* 0x005fca00078e0208 */
[----:B------:R-:W1:Y:S01]  /*08e0*/  LDG.E R6, desc[UR12][R4.64] ;  /* 0x0000000c04067981 */ /* 0x000e62000c1e1900 */
[----:B------:R-:W-:Y:S01]  /*08f0*/  UIADD3 UR5, UPT, UPT, UR5, 0x1, URZ ;  /* 0x0000000105057890 */ /* 0x000fe2000fffe0ff */
[----:B------:R-:W-:-:S03]  /*0900*/  IADD3 R7, PT, PT, R7, 0x1, RZ ;  /* 0x0000000107077810 */ /* 0x000fc60007ffe0ff */
[----:B------:R-:W-:Y:S01]  /*0910*/  UISETP.NE.AND UP0, UPT, UR5, URZ, UPT ;  /* 0x000000ff0500728c */ /* 0x000fe2000bf05270 */
[----:B-1----:R-:W-:-:S05]  /*0920*/  FADD R11, R6, UR6 ;  /* 0x00000006060b7e21 */ /* 0x002fca0008000000 */
[----:B------:R2:W-:Y:S03]  /*0930*/  STG.E desc[UR12][R4.64], R11 ;  /* 0x0000000b04007986 */ /* 0x0005e6000c10190c */
[----:B------:R-:W-:Y:S05]  /*0940*/  BRA.U UP0, `(.L_x_24) ;  /* 0xfffffffd00e07547 */ /* 0x000fea000b83ffff */
.L_x_19:
[----:B------:R-:W-:Y:S01]  /*0950*/  BAR.SYNC.DEFER_BLOCKING 0x0 ;  /* 0x0000000000007b1d */ /* 0x000fe20000010000 */
[----:B012-4-:R-:W-:-:S07]  /*0960*/  @!P0 CS2R R4, SR_CLOCKLO ;  /* 0x0000000000048805 */ /* 0x017fce0000015000 */
        /* <DEDUP_REMOVED lines=10> */
.L_x_25:
        /* <DEDUP_REMOVED lines=15> */
.L_x_34:


//--------------------- .text._Z11cacheWarmupPfi  --------------------------
	.section	.text._Z11cacheWarmupPfi,"ax",@progbits
	.align	128
        .global         _Z11cacheWarmupPfi
        .type           _Z11cacheWarmupPfi,@function
        .size           _Z11cacheWarmupPfi,(.L_x_35 - _Z11cacheWarmupPfi)
        .other          _Z11cacheWarmupPfi,@"STO_CUDA_ENTRY STV_DEFAULT"
_Z11cacheWarmupPfi:
.text._Z11cacheWarmupPfi:
[----:B------:R-:W-:Y:S01]  /*0000*/  LDC R1, c[0x0][0x37c] ;  /* 0x0000df00ff017b82 */ /* 0x000fe20000000800 */
[----:B------:R-:W0:Y:S07]  /*0010*/  S2R R3, SR_TID.X ;  /* 0x0000000000037919 */ /* 0x000e2e0000002100 */
[----:B------:R-:W0:Y:S01]  /*0020*/  S2UR UR4, SR_CTAID.X ;  /* 0x00000000000479c3 */ /* 0x000e220000002500 */
[----:B------:R-:W1:Y:S07]  /*0030*/  LDCU UR5, c[0x0][0x388] ;  /* 0x00007100ff0577ac */ /* 0x000e6e0008000800 */
[----:B------:R-:W0:Y:S02]  /*0040*/  LDC R0, c[0x0][0x360] ;  /* 0x0000d800ff007b82 */ /* 0x000e240000000800 */
[----:B0-----:R-:W-:-:S05]  /*0050*/  IMAD R0, R0, UR4, R3 ;  /* 0x0000000400007c24 */ /* 0x001fca000f8e0203 */
[----:B-1----:R-:W-:-:S13]  /*0060*/  ISETP.GE.AND P0, PT, R0, UR5, PT ;  /* 0x0000000500007c0c */ /* 0x002fda000bf06270 */
[----:B------:R-:W-:Y:S05]  /*0070*/  @P0 EXIT ;  /* 0x000000000000094d */ /* 0x000fea0003800000 */
[----:B------:R-:W-:Y:S05]  /*0080*/  EXIT ;  /* 0x000000000000794d */ /* 0x000fea0003800000 */
.L_x_26:
        /* <DEDUP_REMOVED lines=15> */
.L_x_35:


//--------------------- .nv.shared.reserved.0     --------------------------
	.section	.nv.shared.reserved.0,"aw",@nobits
	.weak		__nv_reservedSMEM_offset_0_alias
	.size		__nv_reservedSMEM_offset_0_alias, 0, 64
	.other		__nv_reservedSMEM_offset_0_alias,@"STO_CUDA_RESERVED_SHARED STV_DEFAULT"
__nv_reservedSMEM_offset_0_alias:
	.zero		0
	.zero		64


//--------------------- .nv.constant0._Z16clock64_overheadPx --------------------------
	.section	.nv.constant0._Z16clock64_overheadPx,"a",@progbits
	.sectionflags	@""
	.align	4
.nv.constant0._Z16clock64_overheadPx:
	.zero		904


//--------------------- .nv.constant0._Z15vectorAtomicAddPffiPx --------------------------
	.section	.nv.constant0._Z15vectorAtomicAddPffiPx,"a",@progbits
	.sectionflags	@""
	.align	4
.nv.constant0._Z15vectorAtomicAddPffiPx:
	.zero		920


//--------------------- .nv.constant0._Z25oneWarp32VarAtomicAdd_FarPffiPx --------------------------
	.section	.nv.constant0._Z25oneWarp32VarAtomicAdd_FarPffiPx,"a",@progbits
	.sectionflags	@""
	.align	4
.nv.constant0._Z25oneWarp32VarAtomicAdd_FarPffiPx:
	.zero		920


//--------------------- .nv.constant0._Z21oneWarp32VarAtomicAddPffPx --------------------------
	.section	.nv.constant0._Z21oneWarp32VarAtomicAddPffPx,"a",@progbits
	.sectionflags	@""
	.align	4
.nv.constant0._Z21oneWarp32VarAtomicAddPffPx:
	.zero		920


//--------------------- .nv.constant0._Z22oneWarpOneVarAtomicAddPffPx --------------------------
	.section	.nv.constant0._Z22oneWarpOneVarAtomicAddPffPx,"a",@progbits
	.sectionflags	@""
	.align	4
.nv.constant0._Z22oneWarpOneVarAtomicAddPffPx:
	.zero		920


//--------------------- .nv.constant0._Z24oneThreadOneVarAtomicAddPffPx --------------------------
	.section	.nv.constant0._Z24oneThreadOneVarAtomicAddPffPx,"a",@progbits
	.sectionflags	@""
	.align	4
.nv.constant0._Z24oneThreadOneVarAtomicAddPffPx:
	.zero		920


//--------------------- .nv.constant0._Z14lmwTest_atomicPffiPx --------------------------
	.section	.nv.constant0._Z14lmwTest_atomicPffiPx,"a",@progbits
	.sectionflags	@""
	.align	4
.nv.constant0._Z14lmwTest_atomicPffiPx:
	.zero		920


//--------------------- .nv.constant0._Z16lmwTest_baselinePffiPx --------------------------
	.section	.nv.constant0._Z16lmwTest_baselinePffiPx,"a",@progbits
	.sectionflags	@""
	.align	4
.nv.constant0._Z16lmwTest_baselinePffiPx:
	.zero		920


//--------------------- .nv.constant0._Z11cacheWarmupPfi --------------------------
	.section	.nv.constant0._Z11cacheWarmupPfi,"a",@progbits
	.sectionflags	@""
	.align	4
.nv.constant0._Z11cacheWarmupPfi:
	.zero		908


//--------------------- SYMBOLS --------------------------

	.type		.nv.reservedSmem.offset0,@object
	.size		.nv.reservedSmem.offset0,0x4
